// auto-generated by cutlass_sweep.gemm — config: {"arch": "sm_100", "cluster_m": 1, "cluster_n": 1, "dtype": "bf16", "dtype_b": "bf16", "layout": "nt", "stages": 4, "tile_k": 32, "tile_m": 64, "tile_n": 64}
#include "cutlass/cutlass.h"
#include "cutlass/gemm/collective/collective_builder.hpp"
#include "cutlass/gemm/device/gemm_universal_adapter.h"
#include "cutlass/gemm/kernel/gemm_universal.hpp"
#include "cutlass/epilogue/collective/collective_builder.hpp"

using ElemA = cutlass::bfloat16_t;
using ElemB = cutlass::bfloat16_t;
using ElemCD = cutlass::bfloat16_t;
using Acc  = float;
using TileShape    = cute::Shape<cute::_64, cute::_64, cute::_32>;
using ClusterShape = cute::Shape<cute::_1, cute::_1, cute::_1>;

using CollectiveEpilogue = typename cutlass::epilogue::collective::CollectiveBuilder<
    cutlass::arch::Sm100, cutlass::arch::OpClassTensorOp,
    TileShape, ClusterShape,
    cutlass::epilogue::collective::EpilogueTileAuto,
    Acc, Acc,
    ElemCD, cutlass::layout::RowMajor, 128 / cutlass::sizeof_bits<ElemCD>::value,
    ElemCD, cutlass::layout::RowMajor, 128 / cutlass::sizeof_bits<ElemCD>::value,
    cutlass::epilogue::collective::EpilogueScheduleAuto
  >::CollectiveOp;

using CollectiveMainloop = typename cutlass::gemm::collective::CollectiveBuilder<
    cutlass::arch::Sm100, cutlass::arch::OpClassTensorOp,
    ElemA, cutlass::layout::RowMajor, 128 / cutlass::sizeof_bits<ElemA>::value,
    ElemB, cutlass::layout::ColumnMajor, 128 / cutlass::sizeof_bits<ElemB>::value,
    Acc,
    TileShape, ClusterShape,
    cutlass::gemm::collective::StageCount<4>,
    cutlass::gemm::collective::KernelScheduleAuto
  >::CollectiveOp;

using GemmKernel = cutlass::gemm::kernel::GemmUniversal<
    cute::Shape<int,int,int,int>,
    CollectiveMainloop,
    CollectiveEpilogue
>;
using Gemm = cutlass::gemm::device::GemmUniversalAdapter<GemmKernel>;

// Force the device kernel symbol into the cubin without needing a host main.
auto* _anchor = &cutlass::device_kernel<GemmKernel>;


// ===== COMPILED SASS (sm_100a) =====

	.target	sm_100a

	.elftype	@"ET_EXEC"


//--------------------- .note.nv.tkinfo           --------------------------
	.section	.note.nv.tkinfo,"",@"SHT_NOTE"
	.sectionflags	@"SHF_NOTE_NV_TKINFO"
	.tkinfo
        /*0018*/ 	.word	0x00000002
        /*0030*/ 	.string	""
        /*0030*/ 	.string	"ptxas"
        /*0030*/ 	.string	"Cuda compilation tools, release 13.0, V13.0.88"
        /*0030*/ 	.string	"Build cuda_13.0.r13.0/compiler.36424714_0"
        /*0030*/ 	.string	"-arch sm_100a -m 64 "



//--------------------- .note.nv.cuinfo           --------------------------
	.section	.note.nv.cuinfo,"",@"SHT_NOTE"
	.sectionflags	@"SHF_NOTE_NV_CUINFO"
        /*0018*/ 	.short	0x0002
        /*001a*/ 	.short	0x0064
        /*001c*/ 	.short	0x0082
	.zero		2


//--------------------- .nv.info                  --------------------------
	.section	.nv.info,"",@"SHT_CUDA_INFO"
	.align	4


	//----- nvinfo : EIATTR_REGCOUNT
	.align		4
        /*0000*/ 	.byte	0x04, 0x2f
        /*0002*/ 	.short	(.L_19 - .L_18)
	.align		4
.L_18:
        /*0004*/ 	.word	index@(_ZN7cutlass13device_kernelINS_4gemm6kernel13GemmUniversalIN4cute5tupleIJiiiiEEENS1_10collective13CollectiveMmaINS1_35MainloopSm100TmaUmmaWarpSpecializedILi4ELi2ELi4ENS5_IJNS4_1CILi1EEESB_SB_EEEEENS5_IJNSA_ILi64EEESE_NSA_ILi32EEEEEENS_10bfloat16_tENS5_IJlSB_lEEESH_SI_NS4_8TiledMMAINS4_8MMA_AtomIJNS4_20SM100_MMA_F16BF16_SSISH_SH_fLi64ELi64ELNS4_4UMMA5MajorE0ELSN_0ELNSM_7ScaleInE0ELSO_0EEEEEENS4_6LayoutISC_NS5_IJNSA_ILi0EEESS_SS_EEEEENS5_IJNS4_10UnderscoreESV_SV_EEEEENS4_13SM90_TMA_LOADENS4_14ComposedLayoutINS4_7SwizzleILi2ELi4ELi3EEENS4_18smem_ptr_flag_bitsILi16EEENSR_INS5_IJNSA_ILi8EEESF_EEENS5_IJSF_SB_EEEEEEEvNS4_8identityESY_S18_vS19_EENS_8epilogue10collective18CollectiveEpilogueINS1B_23Sm100TmaWarpSpecializedILi3ELi2ELi16ELb1ELb0EEEJSG_NS5_IJNSR_ISE_SB_EENSR_ISF_SB_EEEEESH_SI_SH_SI_NS1B_6fusion15FusionCallbacksIS1F_NS1J_17LinearCombinationISH_fSH_fLNS_15FloatRoundStyleE2EEESG_S1I_JEEENS4_5SM1004TMEM4LOAD26SM100_TMEM_LOAD_16dp256b4xESY_S18_NS4_17SM75_U32x4_LDSM_NENS4_14SM90_TMA_STOREES18_NS4_17SM90_U32x4_STSM_NENS4_39AutoVectorizingCopyWithAssumedAlignmentILi128EEEEEEvvEEEEvNT_6ParamsE)
        /*0008*/ 	.word	0x0000004f


	//----- nvinfo : EIATTR_FRAME_SIZE
	.align		4
.L_19:
        /*000c*/ 	.byte	0x04, 0x11
        /*000e*/ 	.short	(.L_21 - .L_20)
	.align		4
.L_20:
        /*0010*/ 	.word	index@($__internal_2_$__cuda_sm10x_tcgen05_guardrail_trap_unallocated_columns_being_dealloced)
        /*0014*/ 	.word	0x00000000


	//----- nvinfo : EIATTR_FRAME_SIZE
	.align		4
.L_21:
        /*0018*/ 	.byte	0x04, 0x11
        /*001a*/ 	.short	(.L_23 - .L_22)
	.align		4
.L_22:
        /*001c*/ 	.word	index@($__internal_1_$__cuda_sm10x_tcgen05_guardrail_trap_phase_invalid_during_alloc)
        /*0020*/ 	.word	0x00000000


	//----- nvinfo : EIATTR_FRAME_SIZE
	.align		4
.L_23:
        /*0024*/ 	.byte	0x04, 0x11
        /*0026*/ 	.short	(.L_25 - .L_24)
	.align		4
.L_24:
        /*0028*/ 	.word	index@($__internal_0_$__cuda_sm10x_tcgen05_guardrail_trap_col_being_dealloced_not_returned_by_alloc)
        /*002c*/ 	.word	0x00000000


	//----- nvinfo : EIATTR_FRAME_SIZE
	.align		4
.L_25:
        /*0030*/ 	.byte	0x04, 0x11
        /*0032*/ 	.short	(.L_27 - .L_26)
	.align		4
.L_26:
        /*0034*/ 	.word	index@(_ZN7cutlass13device_kernelINS_4gemm6kernel13GemmUniversalIN4cute5tupleIJiiiiEEENS1_10collective13CollectiveMmaINS1_35MainloopSm100TmaUmmaWarpSpecializedILi4ELi2ELi4ENS5_IJNS4_1CILi1EEESB_SB_EEEEENS5_IJNSA_ILi64EEESE_NSA_ILi32EEEEEENS_10bfloat16_tENS5_IJlSB_lEEESH_SI_NS4_8TiledMMAINS4_8MMA_AtomIJNS4_20SM100_MMA_F16BF16_SSISH_SH_fLi64ELi64ELNS4_4UMMA5MajorE0ELSN_0ELNSM_7ScaleInE0ELSO_0EEEEEENS4_6LayoutISC_NS5_IJNSA_ILi0EEESS_SS_EEEEENS5_IJNS4_10UnderscoreESV_SV_EEEEENS4_13SM90_TMA_LOADENS4_14ComposedLayoutINS4_7SwizzleILi2ELi4ELi3EEENS4_18smem_ptr_flag_bitsILi16EEENSR_INS5_IJNSA_ILi8EEESF_EEENS5_IJSF_SB_EEEEEEEvNS4_8identityESY_S18_vS19_EENS_8epilogue10collective18CollectiveEpilogueINS1B_23Sm100TmaWarpSpecializedILi3ELi2ELi16ELb1ELb0EEEJSG_NS5_IJNSR_ISE_SB_EENSR_ISF_SB_EEEEESH_SI_SH_SI_NS1B_6fusion15FusionCallbacksIS1F_NS1J_17LinearCombinationISH_fSH_fLNS_15FloatRoundStyleE2EEESG_S1I_JEEENS4_5SM1004TMEM4LOAD26SM100_TMEM_LOAD_16dp256b4xESY_S18_NS4_17SM75_U32x4_LDSM_NENS4_14SM90_TMA_STOREES18_NS4_17SM90_U32x4_STSM_NENS4_39AutoVectorizingCopyWithAssumedAlignmentILi128EEEEEEvvEEEEvNT_6ParamsE)
        /*0038*/ 	.word	0x00000000


	//----- nvinfo : EIATTR_MIN_STACK_SIZE
	.align		4
.L_27:
        /*003c*/ 	.byte	0x04, 0x12
        /*003e*/ 	.short	(.L_29 - .L_28)
	.align		4
.L_28:
        /*0040*/ 	.word	index@(_ZN7cutlass13device_kernelINS_4gemm6kernel13GemmUniversalIN4cute5tupleIJiiiiEEENS1_10collective13CollectiveMmaINS1_35MainloopSm100TmaUmmaWarpSpecializedILi4ELi2ELi4ENS5_IJNS4_1CILi1EEESB_SB_EEEEENS5_IJNSA_ILi64EEESE_NSA_ILi32EEEEEENS_10bfloat16_tENS5_IJlSB_lEEESH_SI_NS4_8TiledMMAINS4_8MMA_AtomIJNS4_20SM100_MMA_F16BF16_SSISH_SH_fLi64ELi64ELNS4_4UMMA5MajorE0ELSN_0ELNSM_7ScaleInE0ELSO_0EEEEEENS4_6LayoutISC_NS5_IJNSA_ILi0EEESS_SS_EEEEENS5_IJNS4_10UnderscoreESV_SV_EEEEENS4_13SM90_TMA_LOADENS4_14ComposedLayoutINS4_7SwizzleILi2ELi4ELi3EEENS4_18smem_ptr_flag_bitsILi16EEENSR_INS5_IJNSA_ILi8EEESF_EEENS5_IJSF_SB_EEEEEEEvNS4_8identityESY_S18_vS19_EENS_8epilogue10collective18CollectiveEpilogueINS1B_23Sm100TmaWarpSpecializedILi3ELi2ELi16ELb1ELb0EEEJSG_NS5_IJNSR_ISE_SB_EENSR_ISF_SB_EEEEESH_SI_SH_SI_NS1B_6fusion15FusionCallbacksIS1F_NS1J_17LinearCombinationISH_fSH_fLNS_15FloatRoundStyleE2EEESG_S1I_JEEENS4_5SM1004TMEM4LOAD26SM100_TMEM_LOAD_16dp256b4xESY_S18_NS4_17SM75_U32x4_LDSM_NENS4_14SM90_TMA_STOREES18_NS4_17SM90_U32x4_STSM_NENS4_39AutoVectorizingCopyWithAssumedAlignmentILi128EEEEEEvvEEEEvNT_6ParamsE)
        /*0044*/ 	.word	0x00000000
.L_29:


//--------------------- .nv.compat                --------------------------
	.section	.nv.compat,"",@"SHT_CUDA_COMPAT_INFO"
	.align	4
        /*0000*/ 	.byte	0x02, 0x09, 0x01, 0x00, 0x02, 0x02, 0x02, 0x00, 0x02, 0x05, 0x05, 0x00, 0x03, 0x07, 0x01, 0x01
        /*0010*/ 	.byte	0x02, 0x03, 0x01, 0x00, 0x02, 0x06, 0x01, 0x00, 0x04, 0x0b, 0x08, 0x00, 0x09, 0x00, 0x00, 0x00
        /*0020*/ 	.byte	0x00, 0x00, 0x00, 0x00


//--------------------- .nv.info._ZN7cutlass13device_kernelINS_4gemm6kernel13GemmUniversalIN4cute5tupleIJiiiiEEENS1_10collective13CollectiveMmaINS1_35MainloopSm100TmaUmmaWarpSpecializedILi4ELi2ELi4ENS5_IJNS4_1CILi1EEESB_SB_EEEEENS5_IJNSA_ILi64EEESE_NSA_ILi32EEEEEENS_10bfloat16_tENS5_IJlSB_lEEESH_SI_NS4_8TiledMMAINS4_8MMA_AtomIJNS4_20SM100_MMA_F16BF16_SSISH_SH_fLi64ELi64ELNS4_4UMMA5MajorE0ELSN_0ELNSM_7ScaleInE0ELSO_0EEEEEENS4_6LayoutISC_NS5_IJNSA_ILi0EEESS_SS_EEEEENS5_IJNS4_10UnderscoreESV_SV_EEEEENS4_13SM90_TMA_LOADENS4_14ComposedLayoutINS4_7SwizzleILi2ELi4ELi3EEENS4_18smem_ptr_flag_bitsILi16EEENSR_INS5_IJNSA_ILi8EEESF_EEENS5_IJSF_SB_EEEEEEEvNS4_8identityESY_S18_vS19_EENS_8epilogue10collective18CollectiveEpilogueINS1B_23Sm100TmaWarpSpecializedILi3ELi2ELi16ELb1ELb0EEEJSG_NS5_IJNSR_ISE_SB_EENSR_ISF_SB_EEEEESH_SI_SH_SI_NS1B_6fusion15FusionCallbacksIS1F_NS1J_17LinearCombinationISH_fSH_fLNS_15FloatRoundStyleE2EEESG_S1I_JEEENS4_5SM1004TMEM4LOAD26SM100_TMEM_LOAD_16dp256b4xESY_S18_NS4_17SM75_U32x4_LDSM_NENS4_14SM90_TMA_STOREES18_NS4_17SM90_U32x4_STSM_NENS4_39AutoVectorizingCopyWithAssumedAlignmentILi128EEEEEEvvEEEEvNT_6ParamsE --------------------------
	.section	.nv.info._ZN7cutlass13device_kernelINS_4gemm6kernel13GemmUniversalIN4cute5tupleIJiiiiEEENS1_10collective13CollectiveMmaINS1_35MainloopSm100TmaUmmaWarpSpecializedILi4ELi2ELi4ENS5_IJNS4_1CILi1EEESB_SB_EEEEENS5_IJNSA_ILi64EEESE_NSA_ILi32EEEEEENS_10bfloat16_tENS5_IJlSB_lEEESH_SI_NS4_8TiledMMAINS4_8MMA_AtomIJNS4_20SM100_MMA_F16BF16_SSISH_SH_fLi64ELi64ELNS4_4UMMA5MajorE0ELSN_0ELNSM_7ScaleInE0ELSO_0EEEEEENS4_6LayoutISC_NS5_IJNSA_ILi0EEESS_SS_EEEEENS5_IJNS4_10UnderscoreESV_SV_EEEEENS4_13SM90_TMA_LOADENS4_14ComposedLayoutINS4_7SwizzleILi2ELi4ELi3EEENS4_18smem_ptr_flag_bitsILi16EEENSR_INS5_IJNSA_ILi8EEESF_EEENS5_IJSF_SB_EEEEEEEvNS4_8identityESY_S18_vS19_EENS_8epilogue10collective18CollectiveEpilogueINS1B_23Sm100TmaWarpSpecializedILi3ELi2ELi16ELb1ELb0EEEJSG_NS5_IJNSR_ISE_SB_EENSR_ISF_SB_EEEEESH_SI_SH_SI_NS1B_6fusion15FusionCallbacksIS1F_NS1J_17LinearCombinationISH_fSH_fLNS_15FloatRoundStyleE2EEESG_S1I_JEEENS4_5SM1004TMEM4LOAD26SM100_TMEM_LOAD_16dp256b4xESY_S18_NS4_17SM75_U32x4_LDSM_NENS4_14SM90_TMA_STOREES18_NS4_17SM90_U32x4_STSM_NENS4_39AutoVectorizingCopyWithAssumedAlignmentILi128EEEEEEvvEEEEvNT_6ParamsE,"",@"SHT_CUDA_INFO"
	.sectionflags	@""
	.align	4


	//----- nvinfo : EIATTR_CUDA_API_VERSION
	.align		4
        /*0000*/ 	.byte	0x04, 0x37
        /*0002*/ 	.short	(.L_31 - .L_30)
.L_30:
        /*0004*/ 	.word	0x00000082


	//----- nvinfo : EIATTR_KPARAM_INFO
	.align		4
.L_31:
        /*0008*/ 	.byte	0x04, 0x17
        /*000a*/ 	.short	(.L_33 - .L_32)
.L_32:
        /*000c*/ 	.word	0x00000000
        /*0010*/ 	.short	0x0000
        /*0012*/ 	.short	0x0000
        /*0014*/ 	.byte	0x00, 0xf0, 0x01, 0x20


	//----- nvinfo : EIATTR_AT_ENTRY_FRAGMENTS
	.align		4
.L_33:
        /*0018*/ 	.byte	0x04, 0x4f
        /*001a*/ 	.short	(.L_35 - .L_34)


	//   ....[0]....
.L_34:
        /*001c*/ 	.word	0x00000006


	//----- nvinfo : EIATTR_RESERVED_SMEM_USED
	.align		4
.L_35:
        /*0020*/ 	.byte	0x01, 0x41
	.zero		2


	//----- nvinfo : EIATTR_SPARSE_MMA_MASK
	.align		4
        /*0024*/ 	.byte	0x03, 0x50
        /*0026*/ 	.short	0x0000


	//----- nvinfo : EIATTR_TCGEN05_1CTA_USED
	.align		4
        /*0028*/ 	.byte	0x01, 0x51
	.zero		2


	//----- nvinfo : EIATTR_MAXREG_COUNT
	.align		4
        /*002c*/ 	.byte	0x03, 0x1b
        /*002e*/ 	.short	0x00ff


	//----- nvinfo : EIATTR_NUM_BARRIERS
	.align		4
        /*0030*/ 	.byte	0x02, 0x4c
        /*0032*/ 	.byte	0x07
	.zero		1


	//----- nvinfo : EIATTR_EXTERNS
	.align		4
        /*0034*/ 	.byte	0x04, 0x0f
        /*0036*/ 	.short	(.L_37 - .L_36)


	//   ....[0]....
	.align		4
.L_36:
        /*0038*/ 	.word	index@(__assertfail)


	//----- nvinfo : EIATTR_MERCURY_ISA_VERSION
	.align		4
.L_37:
        /*003c*/ 	.byte	0x03, 0x5f
        /*003e*/ 	.short	0x0101


	//----- nvinfo : EIATTR_INT_WARP_WIDE_INSTR_OFFSETS
	.align		4
        /*0040*/ 	.byte	0x04, 0x31
        /*0042*/ 	.short	(.L_39 - .L_38)


	//   ....[0]....
.L_38:
        /*0044*/ 	.word	0x00001da0


	//   ....[1]....
        /*0048*/ 	.word	0x00003760


	//   ....[2]....
        /*004c*/ 	.word	0x00003790


	//   ....[3]....
        /*0050*/ 	.word	0x000037e0


	//   ....[4]....
        /*0054*/ 	.word	0x000040c0


	//   ....[5]....
        /*0058*/ 	.word	0x000040e0


	//   ....[6]....
        /*005c*/ 	.word	0x000043b0


	//   ....[7]....
        /*0060*/ 	.word	0x000044e0


	//----- nvinfo : EIATTR_COOP_GROUP_MASK_REGIDS
	.align		4
.L_39:
        /*0064*/ 	.byte	0x04, 0x29
        /*0066*/ 	.short	(.L_41 - .L_40)


	//   ....[0]....
.L_40:
        /*0068*/ 	.word	0xffffffff


	//   ....[1]....
        /*006c*/ 	.word	0xffffffff


	//   ....[2]....
        /*0070*/ 	.word	0xffffffff


	//   ....[3]....
        /*0074*/ 	.word	0xffffffff


	//   ....[4]....
        /*0078*/ 	.word	0xffffffff


	//   ....[5]....
        /*007c*/ 	.word	0xffffffff


	//   ....[6]....
        /*0080*/ 	.word	0xffffffff


	//   ....[7]....
        /*0084*/ 	.word	0xffffffff


	//   ....[8]....
        /*0088*/ 	.word	0xffffffff


	//   ....[9]....
        /*008c*/ 	.word	0xffffffff


	//   ....[10]....
        /*0090*/ 	.word	0xffffffff


	//   ....[11]....
        /*0094*/ 	.word	0xffffffff


	//   ....[12]....
        /*0098*/ 	.word	0xffffffff


	//----- nvinfo : EIATTR_COOP_GROUP_INSTR_OFFSETS
	.align		4
.L_41:
        /*009c*/ 	.byte	0x04, 0x28
        /*009e*/ 	.short	(.L_43 - .L_42)


	//   ....[0]....
.L_42:
        /*00a0*/ 	.word	0x00000090


	//   ....[1]....
        /*00a4*/ 	.word	0x000004d0


	//   ....[2]....
        /*00a8*/ 	.word	0x00000640


	//   ....[3]....
        /*00ac*/ 	.word	0x000007c0


	//   ....[4]....
        /*00b0*/ 	.word	0x000008c0


	//   ....[5]....
        /*00b4*/ 	.word	0x00000a30


	//   ....[6]....
        /*00b8*/ 	.word	0x00000bd0


	//   ....[7]....
        /*00bc*/ 	.word	0x00001c80


	//   ....[8]....
        /*00c0*/ 	.word	0x00002a60


	//   ....[9]....
        /*00c4*/ 	.word	0x00002c70


	//   ....[10]....
        /*00c8*/ 	.word	0x00002ca0


	//   ....[11]....
        /*00cc*/ 	.word	0x00003650


	//   ....[12]....
        /*00d0*/ 	.word	0x00003880


	//----- nvinfo : EIATTR_VRC_CTA_INIT_COUNT
	.align		4
.L_43:
        /*00d4*/ 	.byte	0x02, 0x4a
        /*00d6*/ 	.byte	0x80
	.zero		1


	//----- nvinfo : EIATTR_SYSCALL_OFFSETS
	.align		4
        /*00d8*/ 	.byte	0x04, 0x46
        /*00da*/ 	.short	(.L_45 - .L_44)


	//   ....[0]....
.L_44:
        /*00dc*/ 	.word	0x000050c0


	//   ....[1]....
        /*00e0*/ 	.word	0x000051b0


	//   ....[2]....
        /*00e4*/ 	.word	0x00005990


	//   ....[3]....
        /*00e8*/ 	.word	0x000062d0


	//----- nvinfo : EIATTR_MBARRIER_INSTR_OFFSETS
	.align		4
.L_45:
        /*00ec*/ 	.byte	0x04, 0x39
        /*00ee*/ 	.short	(.L_47 - .L_46)


	//   ....[0]....
.L_46:
        /*00f0*/ 	.word	0x000005b0
        /*00f4*/ 	.word	0x000000ff
        /*00f8*/ 	.word	0x00000000
        /*00fc*/ 	.short	0x0100
        /*00fe*/ 	.byte	0x05
	.zero		1


	//   ....[1]....
        /*0100*/ 	.word	0x000005c0
        /*0104*/ 	.word	0x000000ff
        /*0108*/ 	.word	0x00000020
        /*010c*/ 	.short	0x0100
        /*010e*/ 	.byte	0x05
	.zero		1


	//   ....[2]....
        /*0110*/ 	.word	0x000005d0
        /*0114*/ 	.word	0x000000ff
        /*0118*/ 	.word	0x00000008
        /*011c*/ 	.short	0x0100
        /*011e*/ 	.byte	0x05
	.zero		1


	//   ....[3]....
        /*0120*/ 	.word	0x000005e0
        /*0124*/ 	.word	0x000000ff
        /*0128*/ 	.word	0x00000028
        /*012c*/ 	.short	0x0100
        /*012e*/ 	.byte	0x05
	.zero		1


	//   ....[4]....
        /*0130*/ 	.word	0x000005f0
        /*0134*/ 	.word	0x000000ff
        /*0138*/ 	.word	0x00000010
        /*013c*/ 	.short	0x0100
        /*013e*/ 	.byte	0x05
	.zero		1


	//   ....[5]....
        /*0140*/ 	.word	0x00000600
        /*0144*/ 	.word	0x000000ff
        /*0148*/ 	.word	0x00000030
        /*014c*/ 	.short	0x0100
        /*014e*/ 	.byte	0x05
	.zero		1


	//   ....[6]....
        /*0150*/ 	.word	0x00000610
        /*0154*/ 	.word	0x000000ff
        /*0158*/ 	.word	0x00000018
        /*015c*/ 	.short	0x0100
        /*015e*/ 	.byte	0x05
	.zero		1


	//   ....[7]....
        /*0160*/ 	.word	0x00000620
        /*0164*/ 	.word	0x000000ff
        /*0168*/ 	.word	0x00000038
        /*016c*/ 	.short	0x0100
        /*016e*/ 	.byte	0x05
	.zero		1


	//   ....[8]....
        /*0170*/ 	.word	0x00000750
        /*0174*/ 	.word	0x000000ff
        /*0178*/ 	.word	0x00000040
        /*017c*/ 	.short	0x0100
        /*017e*/ 	.byte	0x07
	.zero		1


	//   ....[9]....
        /*0180*/ 	.word	0x00000760
        /*0184*/ 	.word	0x000000ff
        /*0188*/ 	.word	0x00000058
        /*018c*/ 	.short	0x0100
        /*018e*/ 	.byte	0x07
	.zero		1


	//   ....[10]....
        /*0190*/ 	.word	0x00000770
        /*0194*/ 	.word	0x000000ff
        /*0198*/ 	.word	0x00000048
        /*019c*/ 	.short	0x0100
        /*019e*/ 	.byte	0x07
	.zero		1


	//   ....[11]....
        /*01a0*/ 	.word	0x00000780
        /*01a4*/ 	.word	0x000000ff
        /*01a8*/ 	.word	0x00000060
        /*01ac*/ 	.short	0x0100
        /*01ae*/ 	.byte	0x07
	.zero		1


	//   ....[12]....
        /*01b0*/ 	.word	0x00000790
        /*01b4*/ 	.word	0x000000ff
        /*01b8*/ 	.word	0x00000050
        /*01bc*/ 	.short	0x0100
        /*01be*/ 	.byte	0x07
	.zero		1


	//   ....[13]....
        /*01c0*/ 	.word	0x000007a0
        /*01c4*/ 	.word	0x000000ff
        /*01c8*/ 	.word	0x00000068
        /*01cc*/ 	.short	0x0100
        /*01ce*/ 	.byte	0x07
	.zero		1


	//   ....[14]....
        /*01d0*/ 	.word	0x00000890
        /*01d4*/ 	.word	0x000000ff
        /*01d8*/ 	.word	0x00000070
        /*01dc*/ 	.short	0x0100
        /*01de*/ 	.byte	0x05
	.zero		1


	//   ....[15]....
        /*01e0*/ 	.word	0x000008a0
        /*01e4*/ 	.word	0x000000ff
        /*01e8*/ 	.word	0x00000078
        /*01ec*/ 	.short	0x0100
        /*01ee*/ 	.byte	0x05
	.zero		1


	//   ....[16]....
        /*01f0*/ 	.word	0x000009e0
        /*01f4*/ 	.word	0x000000ff
        /*01f8*/ 	.word	0x00000080
        /*01fc*/ 	.short	0x0100
        /*01fe*/ 	.byte	0x05
	.zero		1


	//   ....[17]....
        /*0200*/ 	.word	0x000009f0
        /*0204*/ 	.word	0x000000ff
        /*0208*/ 	.word	0x00000090
        /*020c*/ 	.short	0x0100
        /*020e*/ 	.byte	0x05
	.zero		1


	//   ....[18]....
        /*0210*/ 	.word	0x00000a00
        /*0214*/ 	.word	0x000000ff
        /*0218*/ 	.word	0x00000088
        /*021c*/ 	.short	0x0100
        /*021e*/ 	.byte	0x05
	.zero		1


	//   ....[19]....
        /*0220*/ 	.word	0x00000a10
        /*0224*/ 	.word	0x000000ff
        /*0228*/ 	.word	0x00000098
        /*022c*/ 	.short	0x0100
        /*022e*/ 	.byte	0x05
	.zero		1


	//   ....[20]....
        /*0230*/ 	.word	0x00000b40
        /*0234*/ 	.word	0x000000ff
        /*0238*/ 	.word	0x000000a0
        /*023c*/ 	.short	0x0100
        /*023e*/ 	.byte	0x07
	.zero		1


	//   ....[21]....
        /*0240*/ 	.word	0x00000b50
        /*0244*/ 	.word	0x000000ff
        /*0248*/ 	.word	0x000000c0
        /*024c*/ 	.short	0x0100
        /*024e*/ 	.byte	0x07
	.zero		1


	//   ....[22]....
        /*0250*/ 	.word	0x00000b60
        /*0254*/ 	.word	0x000000ff
        /*0258*/ 	.word	0x000000a8
        /*025c*/ 	.short	0x0100
        /*025e*/ 	.byte	0x07
	.zero		1


	//   ....[23]....
        /*0260*/ 	.word	0x00000b70
        /*0264*/ 	.word	0x000000ff
        /*0268*/ 	.word	0x000000c8
        /*026c*/ 	.short	0x0100
        /*026e*/ 	.byte	0x07
	.zero		1


	//   ....[24]....
        /*0270*/ 	.word	0x00000b80
        /*0274*/ 	.word	0x000000ff
        /*0278*/ 	.word	0x000000b0
        /*027c*/ 	.short	0x0100
        /*027e*/ 	.byte	0x07
	.zero		1


	//   ....[25]....
        /*0280*/ 	.word	0x00000b90
        /*0284*/ 	.word	0x000000ff
        /*0288*/ 	.word	0x000000d0
        /*028c*/ 	.short	0x0100
        /*028e*/ 	.byte	0x07
	.zero		1


	//   ....[26]....
        /*0290*/ 	.word	0x00000ba0
        /*0294*/ 	.word	0x000000ff
        /*0298*/ 	.word	0x000000b8
        /*029c*/ 	.short	0x0100
        /*029e*/ 	.byte	0x07
	.zero		1


	//   ....[27]....
        /*02a0*/ 	.word	0x00000bb0
        /*02a4*/ 	.word	0x000000ff
        /*02a8*/ 	.word	0x000000d8
        /*02ac*/ 	.short	0x0100
        /*02ae*/ 	.byte	0x07
	.zero		1


	//   ....[28]....
        /*02b0*/ 	.word	0x00000ca0
        /*02b4*/ 	.word	0x000000ff
        /*02b8*/ 	.word	0x000000e0
        /*02bc*/ 	.short	0x0100
        /*02be*/ 	.byte	0x05
	.zero		1


	//   ....[29]....
        /*02c0*/ 	.word	0x00000cb0
        /*02c4*/ 	.word	0x000000ff
        /*02c8*/ 	.word	0x000000f0
        /*02cc*/ 	.short	0x0100
        /*02ce*/ 	.byte	0x05
	.zero		1


	//   ....[30]....
        /*02d0*/ 	.word	0x00000cc0
        /*02d4*/ 	.word	0x000000ff
        /*02d8*/ 	.word	0x000000e8
        /*02dc*/ 	.short	0x0100
        /*02de*/ 	.byte	0x05
	.zero		1


	//   ....[31]....
        /*02e0*/ 	.word	0x00000cd0
        /*02e4*/ 	.word	0x000000ff
        /*02e8*/ 	.word	0x000000f8
        /*02ec*/ 	.short	0x0100
        /*02ee*/ 	.byte	0x05
	.zero		1


	//   ....[32]....
        /*02f0*/ 	.word	0x000015a0
        /*02f4*/ 	.word	0x00000002
        /*02f8*/ 	.word	0x000000f0
        /*02fc*/ 	.short	0x010a
        /*02fe*/ 	.byte	0xff
	.zero		1


	//   ....[33]....
        /*0300*/ 	.word	0x000015d0
        /*0304*/ 	.word	0x00000002
        /*0308*/ 	.word	0x000000e0
        /*030c*/ 	.short	0x0101
        /*030e*/ 	.byte	0xff
	.zero		1


	//   ....[34]....
        /*0310*/ 	.word	0x000016a0
        /*0314*/ 	.word	0x000000ff
        /*0318*/ 	.word	0x00000020
        /*031c*/ 	.short	0x010a
        /*031e*/ 	.byte	0x08
	.zero		1


	//   ....[35]....
        /*0320*/ 	.word	0x00001740
        /*0324*/ 	.word	0x000000ff
        /*0328*/ 	.word	0x00000020
        /*032c*/ 	.short	0x010a
        /*032e*/ 	.byte	0x21
	.zero		1


	//   ....[36]....
        /*0330*/ 	.word	0x000018a0
        /*0334*/ 	.word	0x000000ff
        /*0338*/ 	.word	0x00000020
        /*033c*/ 	.short	0x010a
        /*033e*/ 	.byte	0x08
	.zero		1


	//   ....[37]....
        /*0340*/ 	.word	0x00001990
        /*0344*/ 	.word	0x000000ff
        /*0348*/ 	.word	0x00000078
        /*034c*/ 	.short	0x0101
        /*034e*/ 	.byte	0x04
	.zero		1


	//   ....[38]....
        /*0350*/ 	.word	0x000019b0
        /*0354*/ 	.word	0x000000ff
        /*0358*/ 	.word	0x00000020
        /*035c*/ 	.short	0x010a
        /*035e*/ 	.byte	0x08
	.zero		1


	//   ....[39]....
        /*0360*/ 	.word	0x00001a30
        /*0364*/ 	.word	0x000000ff
        /*0368*/ 	.word	0x00000020
        /*036c*/ 	.short	0x010a
        /*036e*/ 	.byte	0x11
	.zero		1


	//   ....[40]....
        /*0370*/ 	.word	0x00001b90
        /*0374*/ 	.word	0x000000ff
        /*0378*/ 	.word	0x00000020
        /*037c*/ 	.short	0x010a
        /*037e*/ 	.byte	0x08
	.zero		1


	//   ....[41]....
        /*0380*/ 	.word	0x00001cb0
        /*0384*/ 	.word	0x00000002
        /*0388*/ 	.word	0x00000080
        /*038c*/ 	.short	0x010a
        /*038e*/ 	.byte	0xff
	.zero		1


	//   ....[42]....
        /*0390*/ 	.word	0x00001d70
        /*0394*/ 	.word	0x00000002
        /*0398*/ 	.word	0x00000000
        /*039c*/ 	.short	0x0101
        /*039e*/ 	.byte	0xff
	.zero		1


	//   ....[43]....
        /*03a0*/ 	.word	0x000022d0
        /*03a4*/ 	.word	0x000000ff
        /*03a8*/ 	.word	0x00000000
        /*03ac*/ 	.short	0x010a
        /*03ae*/ 	.byte	0x05
	.zero		1


	//   ....[44]....
        /*03b0*/ 	.word	0x00002360
        /*03b4*/ 	.word	0x000000ff
        /*03b8*/ 	.word	0x00000000
        /*03bc*/ 	.short	0x010a
        /*03be*/ 	.byte	0x05
	.zero		1


	//   ....[45]....
        /*03c0*/ 	.word	0x000023f0
        /*03c4*/ 	.word	0x000000ff
        /*03c8*/ 	.word	0x00000000
        /*03cc*/ 	.short	0x010a
        /*03ce*/ 	.byte	0x05
	.zero		1


	//   ....[46]....
        /*03d0*/ 	.word	0x00002490
        /*03d4*/ 	.word	0x00000000
        /*03d8*/ 	.word	0x00000000
        /*03dc*/ 	.short	0x010a
        /*03de*/ 	.byte	0xff
	.zero		1


	//   ....[47]....
        /*03e0*/ 	.word	0x000025b0
        /*03e4*/ 	.word	0x00000000
        /*03e8*/ 	.word	0x000000e0
        /*03ec*/ 	.short	0x010a
        /*03ee*/ 	.byte	0xff
	.zero		1


	//   ....[48]....
        /*03f0*/ 	.word	0x00002620
        /*03f4*/ 	.word	0x00000000
        /*03f8*/ 	.word	0x00000000
        /*03fc*/ 	.short	0x0101
        /*03fe*/ 	.byte	0xff
	.zero		1


	//   ....[49]....
        /*0400*/ 	.word	0x00002640
        /*0404*/ 	.word	0x000000ff
        /*0408*/ 	.word	0x00000090
        /*040c*/ 	.short	0x010a
        /*040e*/ 	.byte	0x05
	.zero		1


	//   ....[50]....
        /*0410*/ 	.word	0x00002760
        /*0414*/ 	.word	0x00000000
        /*0418*/ 	.word	0x00000080
        /*041c*/ 	.short	0x010a
        /*041e*/ 	.byte	0xff
	.zero		1


	//   ....[51]....
        /*0420*/ 	.word	0x00002860
        /*0424*/ 	.word	0x00000000
        /*0428*/ 	.word	0x00000000
        /*042c*/ 	.short	0x0101
        /*042e*/ 	.byte	0xff
	.zero		1


	//   ....[52]....
        /*0430*/ 	.word	0x000028f0
        /*0434*/ 	.word	0x000000ff
        /*0438*/ 	.word	0x00000090
        /*043c*/ 	.short	0x0106
        /*043e*/ 	.byte	0x05
	.zero		1


	//   ....[53]....
        /*0440*/ 	.word	0x00002910
        /*0444*/ 	.word	0x000000ff
        /*0448*/ 	.word	0x00000090
        /*044c*/ 	.short	0x010a
        /*044e*/ 	.byte	0x05
	.zero		1


	//   ....[54]....
        /*0450*/ 	.word	0x000029a0
        /*0454*/ 	.word	0x000000ff
        /*0458*/ 	.word	0x00000090
        /*045c*/ 	.short	0x0106
        /*045e*/ 	.byte	0x04
	.zero		1


	//   ....[55]....
        /*0460*/ 	.word	0x000029e0
        /*0464*/ 	.word	0x00000000
        /*0468*/ 	.word	0x00000090
        /*046c*/ 	.short	0x010a
        /*046e*/ 	.byte	0xff
	.zero		1


	//   ....[56]....
        /*0470*/ 	.word	0x00002ee0
        /*0474*/ 	.word	0x00000000
        /*0478*/ 	.word	0x00000080
        /*047c*/ 	.short	0x010a
        /*047e*/ 	.byte	0xff
	.zero		1


	//   ....[57]....
        /*0480*/ 	.word	0x00002fe0
        /*0484*/ 	.word	0x00000003
        /*0488*/ 	.word	0x00000000
        /*048c*/ 	.short	0x0101
        /*048e*/ 	.byte	0xff
	.zero		1


	//   ....[58]....
        /*0490*/ 	.word	0x00002ff0
        /*0494*/ 	.word	0x000000ff
        /*0498*/ 	.word	0x00000000
        /*049c*/ 	.short	0x010a
        /*049e*/ 	.byte	0x04
	.zero		1


	//   ....[59]....
        /*04a0*/ 	.word	0x00003070
        /*04a4*/ 	.word	0x000000ff
        /*04a8*/ 	.word	0x000000c0
        /*04ac*/ 	.short	0x010a
        /*04ae*/ 	.byte	0x08
	.zero		1


	//   ....[60]....
        /*04b0*/ 	.word	0x00003150
        /*04b4*/ 	.word	0x000000ff
        /*04b8*/ 	.word	0x00000000
        /*04bc*/ 	.short	0x010a
        /*04be*/ 	.byte	0x07
	.zero		1


	//   ....[61]....
        /*04c0*/ 	.word	0x00003290
        /*04c4*/ 	.word	0x000000ff
        /*04c8*/ 	.word	0x00000000
        /*04cc*/ 	.short	0x010a
        /*04ce*/ 	.byte	0x04
	.zero		1


	//   ....[62]....
        /*04d0*/ 	.word	0x00003480
        /*04d4*/ 	.word	0x000000ff
        /*04d8*/ 	.word	0x00000000
        /*04dc*/ 	.short	0x010a
        /*04de*/ 	.byte	0x05
	.zero		1


	//   ....[63]....
        /*04e0*/ 	.word	0x00003510
        /*04e4*/ 	.word	0x000000ff
        /*04e8*/ 	.word	0x00000000
        /*04ec*/ 	.short	0x010a
        /*04ee*/ 	.byte	0x05
	.zero		1


	//   ....[64]....
        /*04f0*/ 	.word	0x000035a0
        /*04f4*/ 	.word	0x000000ff
        /*04f8*/ 	.word	0x00000000
        /*04fc*/ 	.short	0x010a
        /*04fe*/ 	.byte	0x05
	.zero		1


	//   ....[65]....
        /*0500*/ 	.word	0x00003630
        /*0504*/ 	.word	0x000000ff
        /*0508*/ 	.word	0x00000000
        /*050c*/ 	.short	0x010a
        /*050e*/ 	.byte	0x07
	.zero		1


	//   ....[66]....
        /*0510*/ 	.word	0x00003a60
        /*0514*/ 	.word	0x00000000
        /*0518*/ 	.word	0x00000080
        /*051c*/ 	.short	0x010a
        /*051e*/ 	.byte	0xff
	.zero		1


	//   ....[67]....
        /*0520*/ 	.word	0x00003b20
        /*0524*/ 	.word	0x00000000
        /*0528*/ 	.word	0x00000000
        /*052c*/ 	.short	0x0101
        /*052e*/ 	.byte	0xff
	.zero		1


	//   ....[68]....
        /*0530*/ 	.word	0x00003e40
        /*0534*/ 	.word	0x000000ff
        /*0538*/ 	.word	0x00000078
        /*053c*/ 	.short	0x010a
        /*053e*/ 	.byte	0x07
	.zero		1


	//   ....[69]....
        /*0540*/ 	.word	0x00004060
        /*0544*/ 	.word	0x000000ff
        /*0548*/ 	.word	0x00000058
        /*054c*/ 	.short	0x010a
        /*054e*/ 	.byte	0x0f
	.zero		1


	//   ....[70]....
        /*0550*/ 	.word	0x00004260
        /*0554*/ 	.word	0x000000ff
        /*0558*/ 	.word	0x00000040
        /*055c*/ 	.short	0x010b
        /*055e*/ 	.byte	0x0f
	.zero		1


	//   ....[71]....
        /*0560*/ 	.word	0x000042b0
        /*0564*/ 	.word	0x000000ff
        /*0568*/ 	.word	0x00000000
        /*056c*/ 	.short	0x0101
        /*056e*/ 	.byte	0x10
	.zero		1


	//   ....[72]....
        /*0570*/ 	.word	0x000042f0
        /*0574*/ 	.word	0x000000ff
        /*0578*/ 	.word	0x00000058
        /*057c*/ 	.short	0x010a
        /*057e*/ 	.byte	0x0d
	.zero		1


	//   ....[73]....
        /*0580*/ 	.word	0x00004530
        /*0584*/ 	.word	0x000000ff
        /*0588*/ 	.word	0x00000040
        /*058c*/ 	.short	0x010b
        /*058e*/ 	.byte	0x0d
	.zero		1


	//   ....[74]....
        /*0590*/ 	.word	0x000045a0
        /*0594*/ 	.word	0x000000ff
        /*0598*/ 	.word	0x00000000
        /*059c*/ 	.short	0x0101
        /*059e*/ 	.byte	0x0f
	.zero		1


	//   ....[75]....
        /*05a0*/ 	.word	0x000045f0
        /*05a4*/ 	.word	0x000000ff
        /*05a8*/ 	.word	0x00000000
        /*05ac*/ 	.short	0x010a
        /*05ae*/ 	.byte	0x04
	.zero		1


	//   ....[76]....
        /*05b0*/ 	.word	0x00004680
        /*05b4*/ 	.word	0x000000ff
        /*05b8*/ 	.word	0x00000000
        /*05bc*/ 	.short	0x010a
        /*05be*/ 	.byte	0x04
	.zero		1


	//   ....[77]....
        /*05c0*/ 	.word	0x00004720
        /*05c4*/ 	.word	0x00000000
        /*05c8*/ 	.word	0x00000000
        /*05cc*/ 	.short	0x010a
        /*05ce*/ 	.byte	0xff
	.zero		1


	//   ....[78]....
        /*05d0*/ 	.word	0x00004a90
        /*05d4*/ 	.word	0x00000000
        /*05d8*/ 	.word	0x00000080
        /*05dc*/ 	.short	0x010a
        /*05de*/ 	.byte	0xff
	.zero		1


	//   ....[79]....
        /*05e0*/ 	.word	0x00004ba0
        /*05e4*/ 	.word	0x00000000
        /*05e8*/ 	.word	0x00000000
        /*05ec*/ 	.short	0x0101
        /*05ee*/ 	.byte	0xff
	.zero		1


	//   ....[80]....
        /*05f0*/ 	.word	0x000055b0
        /*05f4*/ 	.word	0x00000002
        /*05f8*/ 	.word	0x00000040
        /*05fc*/ 	.short	0x010a
        /*05fe*/ 	.byte	0xff
	.zero		1


	//   ....[81]....
        /*0600*/ 	.word	0x000055f0
        /*0604*/ 	.word	0x0000002c
        /*0608*/ 	.word	0x000000a0
        /*060c*/ 	.short	0x010a
        /*060e*/ 	.byte	0xff
	.zero		1


	//   ....[82]....
        /*0610*/ 	.word	0x000056e0
        /*0614*/ 	.word	0x00000002
        /*0618*/ 	.word	0x00000040
        /*061c*/ 	.short	0x010a
        /*061e*/ 	.byte	0xff
	.zero		1


	//   ....[83]....
        /*0620*/ 	.word	0x00005870
        /*0624*/ 	.word	0x0000002c
        /*0628*/ 	.word	0x000000a0
        /*062c*/ 	.short	0x010a
        /*062e*/ 	.byte	0xff
	.zero		1


	//   ....[84]....
        /*0630*/ 	.word	0x00006030
        /*0634*/ 	.word	0x00000000
        /*0638*/ 	.word	0x00000000
        /*063c*/ 	.short	0x0101
        /*063e*/ 	.byte	0xff
	.zero		1


	//   ....[85]....
        /*0640*/ 	.word	0x00006040
        /*0644*/ 	.word	0x00000002
        /*0648*/ 	.word	0x00000040
        /*064c*/ 	.short	0x010a
        /*064e*/ 	.byte	0xff
	.zero		1


	//   ....[86]....
        /*0650*/ 	.word	0x00006100
        /*0654*/ 	.word	0x00000002
        /*0658*/ 	.word	0x00000040
        /*065c*/ 	.short	0x010a
        /*065e*/ 	.byte	0xff
	.zero		1


	//   ....[87]....
        /*0660*/ 	.word	0x00006460
        /*0664*/ 	.word	0x000000ff
        /*0668*/ 	.word	0x00000000
        /*066c*/ 	.short	0x0101
        /*066e*/ 	.byte	0x05
	.zero		1


	//   ....[88]....
        /*0670*/ 	.word	0x000069f0
        /*0674*/ 	.word	0x00000000
        /*0678*/ 	.word	0x00000000
        /*067c*/ 	.short	0x0101
        /*067e*/ 	.byte	0xff
	.zero		1


	//   ....[89]....
        /*0680*/ 	.word	0x00006c60
        /*0684*/ 	.word	0x000000ff
        /*0688*/ 	.word	0x00000000
        /*068c*/ 	.short	0x0101
        /*068e*/ 	.byte	0x04
	.zero		1


	//   ....[90]....
        /*0690*/ 	.word	0x00006c80
        /*0694*/ 	.word	0x00000002
        /*0698*/ 	.word	0x000000f0
        /*069c*/ 	.short	0x010a
        /*069e*/ 	.byte	0xff
	.zero		1


	//   ....[91]....
        /*06a0*/ 	.word	0x00006ce0
        /*06a4*/ 	.word	0x00000002
        /*06a8*/ 	.word	0x00000020
        /*06ac*/ 	.short	0x010a
        /*06ae*/ 	.byte	0xff
	.zero		1


	//   ....[92]....
        /*06b0*/ 	.word	0x00006d40
        /*06b4*/ 	.word	0x00000002
        /*06b8*/ 	.word	0x00000020
        /*06bc*/ 	.short	0x010a
        /*06be*/ 	.byte	0xff
	.zero		1


	//   ....[93]....
        /*06c0*/ 	.word	0x00006d90
        /*06c4*/ 	.word	0x00000002
        /*06c8*/ 	.word	0x00000080
        /*06cc*/ 	.short	0x010a
        /*06ce*/ 	.byte	0xff
	.zero		1


	//   ....[94]....
        /*06d0*/ 	.word	0x00006df0
        /*06d4*/ 	.word	0x00000000
        /*06d8*/ 	.word	0x00000000
        /*06dc*/ 	.short	0x010a
        /*06de*/ 	.byte	0xff
	.zero		1


	//   ....[95]....
        /*06e0*/ 	.word	0x00006e50
        /*06e4*/ 	.word	0x00000000
        /*06e8*/ 	.word	0x00000000
        /*06ec*/ 	.short	0x010a
        /*06ee*/ 	.byte	0xff
	.zero		1


	//   ....[96]....
        /*06f0*/ 	.word	0x00006eb0
        /*06f4*/ 	.word	0x00000000
        /*06f8*/ 	.word	0x00000000
        /*06fc*/ 	.short	0x010a
        /*06fe*/ 	.byte	0xff
	.zero		1


	//   ....[97]....
        /*0700*/ 	.word	0x00006f00
        /*0704*/ 	.word	0x00000000
        /*0708*/ 	.word	0x000000e0
        /*070c*/ 	.short	0x010a
        /*070e*/ 	.byte	0xff
	.zero		1


	//   ....[98]....
        /*0710*/ 	.word	0x00006f60
        /*0714*/ 	.word	0x00000000
        /*0718*/ 	.word	0x00000090
        /*071c*/ 	.short	0x010a
        /*071e*/ 	.byte	0xff
	.zero		1


	//   ....[99]....
        /*0720*/ 	.word	0x00006fb0
        /*0724*/ 	.word	0x00000000
        /*0728*/ 	.word	0x00000080
        /*072c*/ 	.short	0x010a
        /*072e*/ 	.byte	0xff
	.zero		1


	//   ....[100]....
        /*0730*/ 	.word	0x00007010
        /*0734*/ 	.word	0x00000000
        /*0738*/ 	.word	0x00000090
        /*073c*/ 	.short	0x010a
        /*073e*/ 	.byte	0xff
	.zero		1


	//   ....[101]....
        /*0740*/ 	.word	0x00007060
        /*0744*/ 	.word	0x00000000
        /*0748*/ 	.word	0x00000080
        /*074c*/ 	.short	0x010a
        /*074e*/ 	.byte	0xff
	.zero		1


	//   ....[102]....
        /*0750*/ 	.word	0x000070c0
        /*0754*/ 	.word	0x00000002
        /*0758*/ 	.word	0x000000c0
        /*075c*/ 	.short	0x010a
        /*075e*/ 	.byte	0xff
	.zero		1


	//   ....[103]....
        /*0760*/ 	.word	0x00007120
        /*0764*/ 	.word	0x00000000
        /*0768*/ 	.word	0x00000000
        /*076c*/ 	.short	0x010a
        /*076e*/ 	.byte	0xff
	.zero		1


	//   ....[104]....
        /*0770*/ 	.word	0x00007180
        /*0774*/ 	.word	0x00000000
        /*0778*/ 	.word	0x00000000
        /*077c*/ 	.short	0x010a
        /*077e*/ 	.byte	0xff
	.zero		1


	//   ....[105]....
        /*0780*/ 	.word	0x000071e0
        /*0784*/ 	.word	0x00000000
        /*0788*/ 	.word	0x00000000
        /*078c*/ 	.short	0x010a
        /*078e*/ 	.byte	0xff
	.zero		1


	//   ....[106]....
        /*0790*/ 	.word	0x00007240
        /*0794*/ 	.word	0x00000000
        /*0798*/ 	.word	0x00000000
        /*079c*/ 	.short	0x010a
        /*079e*/ 	.byte	0xff
	.zero		1


	//   ....[107]....
        /*07a0*/ 	.word	0x000072a0
        /*07a4*/ 	.word	0x00000000
        /*07a8*/ 	.word	0x00000000
        /*07ac*/ 	.short	0x010a
        /*07ae*/ 	.byte	0xff
	.zero		1


	//   ....[108]....
        /*07b0*/ 	.word	0x000072f0
        /*07b4*/ 	.word	0x00000000
        /*07b8*/ 	.word	0x00000080
        /*07bc*/ 	.short	0x010a
        /*07be*/ 	.byte	0xff
	.zero		1


	//   ....[109]....
        /*07c0*/ 	.word	0x00007350
        /*07c4*/ 	.word	0x00000000
        /*07c8*/ 	.word	0x00000078
        /*07cc*/ 	.short	0x010a
        /*07ce*/ 	.byte	0xff
	.zero		1


	//   ....[110]....
        /*07d0*/ 	.word	0x000073b0
        /*07d4*/ 	.word	0x00000000
        /*07d8*/ 	.word	0x00000058
        /*07dc*/ 	.short	0x010a
        /*07de*/ 	.byte	0xff
	.zero		1


	//   ....[111]....
        /*07e0*/ 	.word	0x00007410
        /*07e4*/ 	.word	0x00000000
        /*07e8*/ 	.word	0x00000058
        /*07ec*/ 	.short	0x010a
        /*07ee*/ 	.byte	0xff
	.zero		1


	//   ....[112]....
        /*07f0*/ 	.word	0x00007470
        /*07f4*/ 	.word	0x00000000
        /*07f8*/ 	.word	0x00000000
        /*07fc*/ 	.short	0x010a
        /*07fe*/ 	.byte	0xff
	.zero		1


	//   ....[113]....
        /*0800*/ 	.word	0x000074d0
        /*0804*/ 	.word	0x00000000
        /*0808*/ 	.word	0x00000000
        /*080c*/ 	.short	0x010a
        /*080e*/ 	.byte	0xff
	.zero		1


	//   ....[114]....
        /*0810*/ 	.word	0x00007520
        /*0814*/ 	.word	0x00000000
        /*0818*/ 	.word	0x00000080
        /*081c*/ 	.short	0x010a
        /*081e*/ 	.byte	0xff
	.zero		1


	//   ....[115]....
        /*0820*/ 	.word	0x00007570
        /*0824*/ 	.word	0x00000002
        /*0828*/ 	.word	0x00000040
        /*082c*/ 	.short	0x010a
        /*082e*/ 	.byte	0xff
	.zero		1


	//   ....[116]....
        /*0830*/ 	.word	0x000075c0
        /*0834*/ 	.word	0x0000002c
        /*0838*/ 	.word	0x000000a0
        /*083c*/ 	.short	0x010a
        /*083e*/ 	.byte	0xff
	.zero		1


	//   ....[117]....
        /*0840*/ 	.word	0x00007610
        /*0844*/ 	.word	0x00000002
        /*0848*/ 	.word	0x00000040
        /*084c*/ 	.short	0x010a
        /*084e*/ 	.byte	0xff
	.zero		1


	//----- nvinfo : EIATTR_NUM_MBARRIERS
	.align		4
.L_47:
        /*0850*/ 	.byte	0x03, 0x38
        /*0852*/ 	.short	0x0020


	//----- nvinfo : EIATTR_EXIT_INSTR_OFFSETS
	.align		4
        /*0854*/ 	.byte	0x04, 0x1c
        /*0856*/ 	.short	(.L_49 - .L_48)


	//   ....[0]....
.L_48:
        /*0858*/ 	.word	0x000024c0


	//   ....[1]....
        /*085c*/ 	.word	0x000029b0


	//   ....[2]....
        /*0860*/ 	.word	0x00002a10


	//   ....[3]....
        /*0864*/ 	.word	0x00003890


	//   ....[4]....
        /*0868*/ 	.word	0x00004750


	//   ....[5]....
        /*086c*/ 	.word	0x00004790


	//   ....[6]....
        /*0870*/ 	.word	0x00006b50


	//   ....[7]....
        /*0874*/ 	.word	0x00006bd0


	//   ....[8]....
        /*0878*/ 	.word	0x00006c00


	//   ....[9]....
        /*087c*/ 	.word	0x00006c70


	//----- nvinfo : EIATTR_MAX_THREADS
	.align		4
.L_49:
        /*0880*/ 	.byte	0x04, 0x05
        /*0882*/ 	.short	(.L_51 - .L_50)
.L_50:
        /*0884*/ 	.word	0x00000100
        /*0888*/ 	.word	0x00000001
        /*088c*/ 	.word	0x00000001


	//----- nvinfo : EIATTR_CRS_STACK_SIZE
	.align		4
.L_51:
        /*0890*/ 	.byte	0x04, 0x1e
        /*0892*/ 	.short	(.L_53 - .L_52)
.L_52:
        /*0894*/ 	.word	0x00000000


	//----- nvinfo : EIATTR_CBANK_PARAM_SIZE
	.align		4
.L_53:
        /*0898*/ 	.byte	0x03, 0x19
        /*089a*/ 	.short	0x0800


	//----- nvinfo : EIATTR_PARAM_CBANK
	.align		4
        /*089c*/ 	.byte	0x04, 0x0a
        /*089e*/ 	.short	(.L_55 - .L_54)
	.align		4
.L_54:
        /*08a0*/ 	.word	index@(.nv.constant0._ZN7cutlass13device_kernelINS_4gemm6kernel13GemmUniversalIN4cute5tupleIJiiiiEEENS1_10collective13CollectiveMmaINS1_35MainloopSm100TmaUmmaWarpSpecializedILi4ELi2ELi4ENS5_IJNS4_1CILi1EEESB_SB_EEEEENS5_IJNSA_ILi64EEESE_NSA_ILi32EEEEEENS_10bfloat16_tENS5_IJlSB_lEEESH_SI_NS4_8TiledMMAINS4_8MMA_AtomIJNS4_20SM100_MMA_F16BF16_SSISH_SH_fLi64ELi64ELNS4_4UMMA5MajorE0ELSN_0ELNSM_7ScaleInE0ELSO_0EEEEEENS4_6LayoutISC_NS5_IJNSA_ILi0EEESS_SS_EEEEENS5_IJNS4_10UnderscoreESV_SV_EEEEENS4_13SM90_TMA_LOADENS4_14ComposedLayoutINS4_7SwizzleILi2ELi4ELi3EEENS4_18smem_ptr_flag_bitsILi16EEENSR_INS5_IJNSA_ILi8EEESF_EEENS5_IJSF_SB_EEEEEEEvNS4_8identityESY_S18_vS19_EENS_8epilogue10collective18CollectiveEpilogueINS1B_23Sm100TmaWarpSpecializedILi3ELi2ELi16ELb1ELb0EEEJSG_NS5_IJNSR_ISE_SB_EENSR_ISF_SB_EEEEESH_SI_SH_SI_NS1B_6fusion15FusionCallbacksIS1F_NS1J_17LinearCombinationISH_fSH_fLNS_15FloatRoundStyleE2EEESG_S1I_JEEENS4_5SM1004TMEM4LOAD26SM100_TMEM_LOAD_16dp256b4xESY_S18_NS4_17SM75_U32x4_LDSM_NENS4_14SM90_TMA_STOREES18_NS4_17SM90_U32x4_STSM_NENS4_39AutoVectorizingCopyWithAssumedAlignmentILi128EEEEEEvvEEEEvNT_6ParamsE)
        /*08a4*/ 	.short	0x0380
        /*08a6*/ 	.short	0x0800


	//----- nvinfo : EIATTR_SW_WAR
	.align		4
.L_55:
        /*08a8*/ 	.byte	0x04, 0x36
        /*08aa*/ 	.short	(.L_57 - .L_56)
.L_56:
        /*08ac*/ 	.word	0x00000008
.L_57:


//--------------------- .nv.callgraph             --------------------------
	.section	.nv.callgraph,"",@"SHT_CUDA_CALLGRAPH"
	.align	4
	.sectionentsize	8
	.align		4
        /*0000*/ 	.word	0x00000000
	.align		4
        /*0004*/ 	.word	0xffffffff
	.align		4
        /*0008*/ 	.word	index@(_ZN7cutlass13device_kernelINS_4gemm6kernel13GemmUniversalIN4cute5tupleIJiiiiEEENS1_10collective13CollectiveMmaINS1_35MainloopSm100TmaUmmaWarpSpecializedILi4ELi2ELi4ENS5_IJNS4_1CILi1EEESB_SB_EEEEENS5_IJNSA_ILi64EEESE_NSA_ILi32EEEEEENS_10bfloat16_tENS5_IJlSB_lEEESH_SI_NS4_8TiledMMAINS4_8MMA_AtomIJNS4_20SM100_MMA_F16BF16_SSISH_SH_fLi64ELi64ELNS4_4UMMA5MajorE0ELSN_0ELNSM_7ScaleInE0ELSO_0EEEEEENS4_6LayoutISC_NS5_IJNSA_ILi0EEESS_SS_EEEEENS5_IJNS4_10UnderscoreESV_SV_EEEEENS4_13SM90_TMA_LOADENS4_14ComposedLayoutINS4_7SwizzleILi2ELi4ELi3EEENS4_18smem_ptr_flag_bitsILi16EEENSR_INS5_IJNSA_ILi8EEESF_EEENS5_IJSF_SB_EEEEEEEvNS4_8identityESY_S18_vS19_EENS_8epilogue10collective18CollectiveEpilogueINS1B_23Sm100TmaWarpSpecializedILi3ELi2ELi16ELb1ELb0EEEJSG_NS5_IJNSR_ISE_SB_EENSR_ISF_SB_EEEEESH_SI_SH_SI_NS1B_6fusion15FusionCallbacksIS1F_NS1J_17LinearCombinationISH_fSH_fLNS_15FloatRoundStyleE2EEESG_S1I_JEEENS4_5SM1004TMEM4LOAD26SM100_TMEM_LOAD_16dp256b4xESY_S18_NS4_17SM75_U32x4_LDSM_NENS4_14SM90_TMA_STOREES18_NS4_17SM90_U32x4_STSM_NENS4_39AutoVectorizingCopyWithAssumedAlignmentILi128EEEEEEvvEEEEvNT_6ParamsE)
	.align		4
        /*000c*/ 	.word	index@(__assertfail)
	.align		4
        /*0010*/ 	.word	0x00000000
	.align		4
        /*0014*/ 	.word	0xfffffffe
	.align		4
        /*0018*/ 	.word	0x00000000
	.align		4
        /*001c*/ 	.word	0xfffffffd
	.align		4
        /*0020*/ 	.word	0x00000000
	.align		4
        /*0024*/ 	.word	0xfffffffc


//--------------------- .nv.constant4             --------------------------
	.section	.nv.constant4,"a",@progbits
	.align	8
	.align		8
.nv.constant4:
        /*0000*/ 	.dword	__assertfail
	.align		8
        /*0008*/ 	.dword	__unnamed_1
	.align		8
        /*0010*/ 	.dword	__unnamed_2
	.align		8
        /*0018*/ 	.dword	_ZN40_INTERNAL_8a3287d6_4_k_cu_6d279548_340374cuda3std3__45__cpo5beginE
	.align		8
        /*0020*/ 	.dword	_ZN40_INTERNAL_8a3287d6_4_k_cu_6d279548_340374cuda3std3__45__cpo3endE
	.align		8
        /*0028*/ 	.dword	_ZN40_INTERNAL_8a3287d6_4_k_cu_6d279548_340374cuda3std3__45__cpo6cbeginE
	.align		8
        /*0030*/ 	.dword	_ZN40_INTERNAL_8a3287d6_4_k_cu_6d279548_340374cuda3std3__45__cpo4cendE
	.align		8
        /*0038*/ 	.dword	_ZN40_INTERNAL_8a3287d6_4_k_cu_6d279548_340374cuda3std3__442_GLOBAL__N__8a3287d6_4_k_cu_6d279548_340376ignoreE
	.align		8
        /*0040*/ 	.dword	_ZN40_INTERNAL_8a3287d6_4_k_cu_6d279548_340374cuda3std3__419piecewise_constructE
	.align		8
        /*0048*/ 	.dword	_ZN40_INTERNAL_8a3287d6_4_k_cu_6d279548_340374cuda3std3__48in_placeE
	.align		8
        /*0050*/ 	.dword	_ZN40_INTERNAL_8a3287d6_4_k_cu_6d279548_340374cuda3std6ranges3__45__cpo4swapE
	.align		8
        /*0058*/ 	.dword	_ZN40_INTERNAL_8a3287d6_4_k_cu_6d279548_340374cuda3std6ranges3__45__cpo9iter_moveE
	.align		8
        /*0060*/ 	.dword	_ZN40_INTERNAL_8a3287d6_4_k_cu_6d279548_340374cute7productE
	.align		8
        /*0068*/ 	.dword	_ZN40_INTERNAL_8a3287d6_4_k_cu_6d279548_340374cute1_E
	.align		8
        /*0070*/ 	.dword	$str$25
	.align		8
        /*0078*/ 	.dword	$str$26
	.align		8
        /*0080*/ 	.dword	$str$27
	.align		8
        /*0088*/ 	.dword	$str$28


//--------------------- .text._ZN7cutlass13device_kernelINS_4gemm6kernel13GemmUniversalIN4cute5tupleIJiiiiEEENS1_10collective13CollectiveMmaINS1_35MainloopSm100TmaUmmaWarpSpecializedILi4ELi2ELi4ENS5_IJNS4_1CILi1EEESB_SB_EEEEENS5_IJNSA_ILi64EEESE_NSA_ILi32EEEEEENS_10bfloat16_tENS5_IJlSB_lEEESH_SI_NS4_8TiledMMAINS4_8MMA_AtomIJNS4_20SM100_MMA_F16BF16_SSISH_SH_fLi64ELi64ELNS4_4UMMA5MajorE0ELSN_0ELNSM_7ScaleInE0ELSO_0EEEEEENS4_6LayoutISC_NS5_IJNSA_ILi0EEESS_SS_EEEEENS5_IJNS4_10UnderscoreESV_SV_EEEEENS4_13SM90_TMA_LOADENS4_14ComposedLayoutINS4_7SwizzleILi2ELi4ELi3EEENS4_18smem_ptr_flag_bitsILi16EEENSR_INS5_IJNSA_ILi8EEESF_EEENS5_IJSF_SB_EEEEEEEvNS4_8identityESY_S18_vS19_EENS_8epilogue10collective18CollectiveEpilogueINS1B_23Sm100TmaWarpSpecializedILi3ELi2ELi16ELb1ELb0EEEJSG_NS5_IJNSR_ISE_SB_EENSR_ISF_SB_EEEEESH_SI_SH_SI_NS1B_6fusion15FusionCallbacksIS1F_NS1J_17LinearCombinationISH_fSH_fLNS_15FloatRoundStyleE2EEESG_S1I_JEEENS4_5SM1004TMEM4LOAD26SM100_TMEM_LOAD_16dp256b4xESY_S18_NS4_17SM75_U32x4_LDSM_NENS4_14SM90_TMA_STOREES18_NS4_17SM90_U32x4_STSM_NENS4_39AutoVectorizingCopyWithAssumedAlignmentILi128EEEEEEvvEEEEvNT_6ParamsE --------------------------
	.section	.text._ZN7cutlass13device_kernelINS_4gemm6kernel13GemmUniversalIN4cute5tupleIJiiiiEEENS1_10collective13CollectiveMmaINS1_35MainloopSm100TmaUmmaWarpSpecializedILi4ELi2ELi4ENS5_IJNS4_1CILi1EEESB_SB_EEEEENS5_IJNSA_ILi64EEESE_NSA_ILi32EEEEEENS_10bfloat16_tENS5_IJlSB_lEEESH_SI_NS4_8TiledMMAINS4_8MMA_AtomIJNS4_20SM100_MMA_F16BF16_SSISH_SH_fLi64ELi64ELNS4_4UMMA5MajorE0ELSN_0ELNSM_7ScaleInE0ELSO_0EEEEEENS4_6LayoutISC_NS5_IJNSA_ILi0EEESS_SS_EEEEENS5_IJNS4_10UnderscoreESV_SV_EEEEENS4_13SM90_TMA_LOADENS4_14ComposedLayoutINS4_7SwizzleILi2ELi4ELi3EEENS4_18smem_ptr_flag_bitsILi16EEENSR_INS5_IJNSA_ILi8EEESF_EEENS5_IJSF_SB_EEEEEEEvNS4_8identityESY_S18_vS19_EENS_8epilogue10collective18CollectiveEpilogueINS1B_23Sm100TmaWarpSpecializedILi3ELi2ELi16ELb1ELb0EEEJSG_NS5_IJNSR_ISE_SB_EENSR_ISF_SB_EEEEESH_SI_SH_SI_NS1B_6fusion15FusionCallbacksIS1F_NS1J_17LinearCombinationISH_fSH_fLNS_15FloatRoundStyleE2EEESG_S1I_JEEENS4_5SM1004TMEM4LOAD26SM100_TMEM_LOAD_16dp256b4xESY_S18_NS4_17SM75_U32x4_LDSM_NENS4_14SM90_TMA_STOREES18_NS4_17SM90_U32x4_STSM_NENS4_39AutoVectorizingCopyWithAssumedAlignmentILi128EEEEEEvvEEEEvNT_6ParamsE,"ax",@progbits
	.align	128
.text._ZN7cutlass13device_kernelINS_4gemm6kernel13GemmUniversalIN4cute5tupleIJiiiiEEENS1_10collective13CollectiveMmaINS1_35MainloopSm100TmaUmmaWarpSpecializedILi4ELi2ELi4ENS5_IJNS4_1CILi1EEESB_SB_EEEEENS5_IJNSA_ILi64EEESE_NSA_ILi32EEEEEENS_10bfloat16_tENS5_IJlSB_lEEESH_SI_NS4_8TiledMMAINS4_8MMA_AtomIJNS4_20SM100_MMA_F16BF16_SSISH_SH_fLi64ELi64ELNS4_4UMMA5MajorE0ELSN_0ELNSM_7ScaleInE0ELSO_0EEEEEENS4_6LayoutISC_NS5_IJNSA_ILi0EEESS_SS_EEEEENS5_IJNS4_10UnderscoreESV_SV_EEEEENS4_13SM90_TMA_LOADENS4_14ComposedLayoutINS4_7SwizzleILi2ELi4ELi3EEENS4_18smem_ptr_flag_bitsILi16EEENSR_INS5_IJNSA_ILi8EEESF_EEENS5_IJSF_SB_EEEEEEEvNS4_8identityESY_S18_vS19_EENS_8epilogue10collective18CollectiveEpilogueINS1B_23Sm100TmaWarpSpecializedILi3ELi2ELi16ELb1ELb0EEEJSG_NS5_IJNSR_ISE_SB_EENSR_ISF_SB_EEEEESH_SI_SH_SI_NS1B_6fusion15FusionCallbacksIS1F_NS1J_17LinearCombinationISH_fSH_fLNS_15FloatRoundStyleE2EEESG_S1I_JEEENS4_5SM1004TMEM4LOAD26SM100_TMEM_LOAD_16dp256b4xESY_S18_NS4_17SM75_U32x4_LDSM_NENS4_14SM90_TMA_STOREES18_NS4_17SM90_U32x4_STSM_NENS4_39AutoVectorizingCopyWithAssumedAlignmentILi128EEEEEEvvEEEEvNT_6ParamsE:
        .type           _ZN7cutlass13device_kernelINS_4gemm6kernel13GemmUniversalIN4cute5tupleIJiiiiEEENS1_10collective13CollectiveMmaINS1_35MainloopSm100TmaUmmaWarpSpecializedILi4ELi2ELi4ENS5_IJNS4_1CILi1EEESB_SB_EEEEENS5_IJNSA_ILi64EEESE_NSA_ILi32EEEEEENS_10bfloat16_tENS5_IJlSB_lEEESH_SI_NS4_8TiledMMAINS4_8MMA_AtomIJNS4_20SM100_MMA_F16BF16_SSISH_SH_fLi64ELi64ELNS4_4UMMA5MajorE0ELSN_0ELNSM_7ScaleInE0ELSO_0EEEEEENS4_6LayoutISC_NS5_IJNSA_ILi0EEESS_SS_EEEEENS5_IJNS4_10UnderscoreESV_SV_EEEEENS4_13SM90_TMA_LOADENS4_14ComposedLayoutINS4_7SwizzleILi2ELi4ELi3EEENS4_18smem_ptr_flag_bitsILi16EEENSR_INS5_IJNSA_ILi8EEESF_EEENS5_IJSF_SB_EEEEEEEvNS4_8identityESY_S18_vS19_EENS_8epilogue10collective18CollectiveEpilogueINS1B_23Sm100TmaWarpSpecializedILi3ELi2ELi16ELb1ELb0EEEJSG_NS5_IJNSR_ISE_SB_EENSR_ISF_SB_EEEEESH_SI_SH_SI_NS1B_6fusion15FusionCallbacksIS1F_NS1J_17LinearCombinationISH_fSH_fLNS_15FloatRoundStyleE2EEESG_S1I_JEEENS4_5SM1004TMEM4LOAD26SM100_TMEM_LOAD_16dp256b4xESY_S18_NS4_17SM75_U32x4_LDSM_NENS4_14SM90_TMA_STOREES18_NS4_17SM90_U32x4_STSM_NENS4_39AutoVectorizingCopyWithAssumedAlignmentILi128EEEEEEvvEEEEvNT_6ParamsE,@function
        .size           _ZN7cutlass13device_kernelINS_4gemm6kernel13GemmUniversalIN4cute5tupleIJiiiiEEENS1_10collective13CollectiveMmaINS1_35MainloopSm100TmaUmmaWarpSpecializedILi4ELi2ELi4ENS5_IJNS4_1CILi1EEESB_SB_EEEEENS5_IJNSA_ILi64EEESE_NSA_ILi32EEEEEENS_10bfloat16_tENS5_IJlSB_lEEESH_SI_NS4_8TiledMMAINS4_8MMA_AtomIJNS4_20SM100_MMA_F16BF16_SSISH_SH_fLi64ELi64ELNS4_4UMMA5MajorE0ELSN_0ELNSM_7ScaleInE0ELSO_0EEEEEENS4_6LayoutISC_NS5_IJNSA_ILi0EEESS_SS_EEEEENS5_IJNS4_10UnderscoreESV_SV_EEEEENS4_13SM90_TMA_LOADENS4_14ComposedLayoutINS4_7SwizzleILi2ELi4ELi3EEENS4_18smem_ptr_flag_bitsILi16EEENSR_INS5_IJNSA_ILi8EEESF_EEENS5_IJSF_SB_EEEEEEEvNS4_8identityESY_S18_vS19_EENS_8epilogue10collective18CollectiveEpilogueINS1B_23Sm100TmaWarpSpecializedILi3ELi2ELi16ELb1ELb0EEEJSG_NS5_IJNSR_ISE_SB_EENSR_ISF_SB_EEEEESH_SI_SH_SI_NS1B_6fusion15FusionCallbacksIS1F_NS1J_17LinearCombinationISH_fSH_fLNS_15FloatRoundStyleE2EEESG_S1I_JEEENS4_5SM1004TMEM4LOAD26SM100_TMEM_LOAD_16dp256b4xESY_S18_NS4_17SM75_U32x4_LDSM_NENS4_14SM90_TMA_STOREES18_NS4_17SM90_U32x4_STSM_NENS4_39AutoVectorizingCopyWithAssumedAlignmentILi128EEEEEEvvEEEEvNT_6ParamsE,(.L_x_154 - _ZN7cutlass13device_kernelINS_4gemm6kernel13GemmUniversalIN4cute5tupleIJiiiiEEENS1_10collective13CollectiveMmaINS1_35MainloopSm100TmaUmmaWarpSpecializedILi4ELi2ELi4ENS5_IJNS4_1CILi1EEESB_SB_EEEEENS5_IJNSA_ILi64EEESE_NSA_ILi32EEEEEENS_10bfloat16_tENS5_IJlSB_lEEESH_SI_NS4_8TiledMMAINS4_8MMA_AtomIJNS4_20SM100_MMA_F16BF16_SSISH_SH_fLi64ELi64ELNS4_4UMMA5MajorE0ELSN_0ELNSM_7ScaleInE0ELSO_0EEEEEENS4_6LayoutISC_NS5_IJNSA_ILi0EEESS_SS_EEEEENS5_IJNS4_10UnderscoreESV_SV_EEEEENS4_13SM90_TMA_LOADENS4_14ComposedLayoutINS4_7SwizzleILi2ELi4ELi3EEENS4_18smem_ptr_flag_bitsILi16EEENSR_INS5_IJNSA_ILi8EEESF_EEENS5_IJSF_SB_EEEEEEEvNS4_8identityESY_S18_vS19_EENS_8epilogue10collective18CollectiveEpilogueINS1B_23Sm100TmaWarpSpecializedILi3ELi2ELi16ELb1ELb0EEEJSG_NS5_IJNSR_ISE_SB_EENSR_ISF_SB_EEEEESH_SI_SH_SI_NS1B_6fusion15FusionCallbacksIS1F_NS1J_17LinearCombinationISH_fSH_fLNS_15FloatRoundStyleE2EEESG_S1I_JEEENS4_5SM1004TMEM4LOAD26SM100_TMEM_LOAD_16dp256b4xESY_S18_NS4_17SM75_U32x4_LDSM_NENS4_14SM90_TMA_STOREES18_NS4_17SM90_U32x4_STSM_NENS4_39AutoVectorizingCopyWithAssumedAlignmentILi128EEEEEEvvEEEEvNT_6ParamsE)
        .other          _ZN7cutlass13device_kernelINS_4gemm6kernel13GemmUniversalIN4cute5tupleIJiiiiEEENS1_10collective13CollectiveMmaINS1_35MainloopSm100TmaUmmaWarpSpecializedILi4ELi2ELi4ENS5_IJNS4_1CILi1EEESB_SB_EEEEENS5_IJNSA_ILi64EEESE_NSA_ILi32EEEEEENS_10bfloat16_tENS5_IJlSB_lEEESH_SI_NS4_8TiledMMAINS4_8MMA_AtomIJNS4_20SM100_MMA_F16BF16_SSISH_SH_fLi64ELi64ELNS4_4UMMA5MajorE0ELSN_0ELNSM_7ScaleInE0ELSO_0EEEEEENS4_6LayoutISC_NS5_IJNSA_ILi0EEESS_SS_EEEEENS5_IJNS4_10UnderscoreESV_SV_EEEEENS4_13SM90_TMA_LOADENS4_14ComposedLayoutINS4_7SwizzleILi2ELi4ELi3EEENS4_18smem_ptr_flag_bitsILi16EEENSR_INS5_IJNSA_ILi8EEESF_EEENS5_IJSF_SB_EEEEEEEvNS4_8identityESY_S18_vS19_EENS_8epilogue10collective18CollectiveEpilogueINS1B_23Sm100TmaWarpSpecializedILi3ELi2ELi16ELb1ELb0EEEJSG_NS5_IJNSR_ISE_SB_EENSR_ISF_SB_EEEEESH_SI_SH_SI_NS1B_6fusion15FusionCallbacksIS1F_NS1J_17LinearCombinationISH_fSH_fLNS_15FloatRoundStyleE2EEESG_S1I_JEEENS4_5SM1004TMEM4LOAD26SM100_TMEM_LOAD_16dp256b4xESY_S18_NS4_17SM75_U32x4_LDSM_NENS4_14SM90_TMA_STOREES18_NS4_17SM90_U32x4_STSM_NENS4_39AutoVectorizingCopyWithAssumedAlignmentILi128EEEEEEvvEEEEvNT_6ParamsE,@"STO_CUDA_ENTRY STV_DEFAULT"
_ZN7cutlass13device_kernelINS_4gemm6kernel13GemmUniversalIN4cute5tupleIJiiiiEEENS1_10collective13CollectiveMmaINS1_35MainloopSm100TmaUmmaWarpSpecializedILi4ELi2ELi4ENS5_IJNS4_1CILi1EEESB_SB_EEEEENS5_IJNSA_ILi64EEESE_NSA_ILi32EEEEEENS_10bfloat16_tENS5_IJlSB_lEEESH_SI_NS4_8TiledMMAINS4_8MMA_AtomIJNS4_20SM100_MMA_F16BF16_SSISH_SH_fLi64ELi64ELNS4_4UMMA5MajorE0ELSN_0ELNSM_7ScaleInE0ELSO_0EEEEEENS4_6LayoutISC_NS5_IJNSA_ILi0EEESS_SS_EEEEENS5_IJNS4_10UnderscoreESV_SV_EEEEENS4_13SM90_TMA_LOADENS4_14ComposedLayoutINS4_7SwizzleILi2ELi4ELi3EEENS4_18smem_ptr_flag_bitsILi16EEENSR_INS5_IJNSA_ILi8EEESF_EEENS5_IJSF_SB_EEEEEEEvNS4_8identityESY_S18_vS19_EENS_8epilogue10collective18CollectiveEpilogueINS1B_23Sm100TmaWarpSpecializedILi3ELi2ELi16ELb1ELb0EEEJSG_NS5_IJNSR_ISE_SB_EENSR_ISF_SB_EEEEESH_SI_SH_SI_NS1B_6fusion15FusionCallbacksIS1F_NS1J_17LinearCombinationISH_fSH_fLNS_15FloatRoundStyleE2EEESG_S1I_JEEENS4_5SM1004TMEM4LOAD26SM100_TMEM_LOAD_16dp256b4xESY_S18_NS4_17SM75_U32x4_LDSM_NENS4_14SM90_TMA_STOREES18_NS4_17SM90_U32x4_STSM_NENS4_39AutoVectorizingCopyWithAssumedAlignmentILi128EEEEEEvvEEEEvNT_6ParamsE:
[----:B------:R-:W1:Y:S01]  /*0000*/  LDC R1, c[0x0][0x37c] ;  /* 0x0000df00ff017b82 */ /* 0x000e620000000800 */
[----:B------:R-:W2:Y:S01]  /*0010*/  S2R R70, SR_TID.X ;  /* 0x0000000000467919 */ /* 0x000ea20000002100 */
[----:B------:R-:W3:Y:S01]  /*0020*/  LDCU.64 UR4, c[0x0][0x890] ;  /* 0x00011200ff0477ac */ /* 0x000ee20008000a00 */
[----:B------:R-:W-:Y:S02]  /*0030*/  PRMT R60, RZ, 0x7610, R60 ;  /* 0x00007610ff3c7816 */ /* 0x000fe4000000003c */
[----:B------:R-:W-:Y:S01]  /*0040*/  ELECT P5, URZ, PT ;  /* 0x0000000000ff782f */ /* 0x000fe200038a0000 */
[----:B------:R-:W4:Y:S01]  /*0050*/  LDCU.64 UR46, c[0x0][0x358] ;  /* 0x00006b00ff2e77ac */ /* 0x000f220008000a00 */
[----:B---3--:R-:W-:-:S04]  /*0060*/  UISETP.NE.U32.AND UP0, UPT, UR4, URZ, UPT ;  /* 0x000000ff0400728c */ /* 0x008fc8000bf05070 */
[----:B------:R-:W-:Y:S01]  /*0070*/  UISETP.NE.AND.EX UP0, UPT, UR5, URZ, UPT, UP0 ;  /* 0x000000ff0500728c */ /* 0x000fe2000bf05300 */
[----:B--2---:R-:W-:-:S05]  /*0080*/  SHF.R.U32.HI R65, RZ, 0x5, R70 ;  /* 0x00000005ff417819 */ /* 0x004fca0000011646 */
[----:B------:R-:W2:Y:S02]  /*0090*/  SHFL.IDX PT, R0, R65, RZ, 0x1f ;  /* 0x00001fff41007589 */ /* 0x000ea400000e0000 */
[----:B--2---:R-:W-:Y:S01]  /*00a0*/  R2UR UR8, R0 ;  /* 0x00000000000872ca */ /* 0x004fe200000e0000 */
[----:B-1--4-:R-:W-:-:S14]  /*00b0*/  BRA.U UP0, `(.L_x_0) ;  /* 0x00000001002c7547 */ /* 0x012fdc000b800000 */
[----:B------:R-:W1:Y:S02]  /*00c0*/  LDCU.64 UR6, c[0x0][0x888] ;  /* 0x00011100ff0677ac */ /* 0x000e640008000a00 */
[----:B-1----:R-:W-:-:S04]  /*00d0*/  UISETP.NE.U32.AND UP0, UPT, UR6, URZ, UPT ;  /* 0x000000ff0600728c */ /* 0x002fc8000bf05070 */
[----:B------:R-:W-:-:S09]  /*00e0*/  UISETP.NE.AND.EX UP0, UPT, UR7, URZ, UPT, UP0 ;  /* 0x000000ff0700728c */ /* 0x000fd2000bf05300 */
[----:B------:R-:W-:Y:S05]  /*00f0*/  BRA.U !UP0, `(.L_x_1) ;  /* 0x0000000108107547 */ /* 0x000fea000b800000 */
[----:B------:R-:W1:Y:S02]  /*0100*/  LDC.64 R2, c[0x0][0x888] ;  /* 0x00022200ff027b82 */ /* 0x000e640000000a00 */
[----:B-1----:R1:W5:Y:S01]  /*0110*/  LDG.E R35, desc[UR46][R2.64] ;  /* 0x0000002e02237981 */ /* 0x002362000c1e1900 */
[----:B------:R-:W-:Y:S01]  /*0120*/  HFMA2 R60, -RZ, RZ, 0, 5.9604644775390625e-08 ;  /* 0x00000001ff3c7431 */ /* 0x000fe200000001ff */
[----:B------:R-:W-:Y:S05]  /*0130*/  BRA `(.L_x_0) ;  /* 0x00000000000c7947 */ /* 0x000fea0003800000 */
.L_x_1:
[----:B------:R-:W1:Y:S01]  /*0140*/  LDCU UR6, c[0x0][0x880] ;  /* 0x00011000ff0677ac */ /* 0x000e620008000800 */
[----:B------:R-:W-:Y:S01]  /*0150*/  HFMA2 R60, -RZ, RZ, 0, 5.9604644775390625e-08 ;  /* 0x00000001ff3c7431 */ /* 0x000fe200000001ff */
[----:B-1----:R-:W-:-:S07]  /*0160*/  MOV R35, UR6 ;  /* 0x0000000600237c02 */ /* 0x002fce0008000f00 */
.L_x_0:
[----:B------:R-:W2:Y:S02]  /*0170*/  LDCU.64 UR6, c[0x0][0x8b0] ;  /* 0x00011600ff0677ac */ /* 0x000ea40008000a00 */
[----:B--2---:R-:W-:-:S04]  /*0180*/  UISETP.NE.U32.AND UP0, UPT, UR6, URZ, UPT ;  /* 0x000000ff0600728c */ /* 0x004fc8000bf05070 */
[----:B------:R-:W-:-:S09]  /*0190*/  UISETP.NE.AND.EX UP0, UPT, UR7, URZ, UPT, UP0 ;  /* 0x000000ff0700728c */ /* 0x000fd2000bf05300 */
[----:B------:R-:W-:Y:S05]  /*01a0*/  BRA.U UP0, `(.L_x_2) ;  /* 0x0000000100247547 */ /* 0x000fea000b800000 */
[----:B------:R-:W2:Y:S02]  /*01b0*/  LDCU.64 UR6, c[0x0][0x8a8] ;  /* 0x00011500ff0677ac */ /* 0x000ea40008000a00 */
[----:B--2---:R-:W-:-:S04]  /*01c0*/  UISETP.NE.U32.AND UP0, UPT, UR6, URZ, UPT ;  /* 0x000000ff0600728c */ /* 0x004fc8000bf05070 */
[----:B------:R-:W-:-:S09]  /*01d0*/  UISETP.NE.AND.EX UP0, UPT, UR7, URZ, UPT, UP0 ;  /* 0x000000ff0700728c */ /* 0x000fd2000bf05300 */
[----:B------:R-:W-:Y:S05]  /*01e0*/  BRA.U !UP0, `(.L_x_3) ;  /* 0x00000001080c7547 */ /* 0x000fea000b800000 */
[----:B-1----:R-:W1:Y:S02]  /*01f0*/  LDC.64 R2, c[0x0][0x8a8] ;  /* 0x00022a00ff027b82 */ /* 0x002e640000000a00 */
[----:B-1----:R2:W5:Y:S01]  /*0200*/  LDG.E R33, desc[UR46][R2.64] ;  /* 0x0000002e02217981 */ /* 0x002562000c1e1900 */
[----:B------:R-:W-:Y:S05]  /*0210*/  BRA `(.L_x_2) ;  /* 0x0000000000087947 */ /* 0x000fea0003800000 */
.L_x_3:
[----:B------:R-:W2:Y:S02]  /*0220*/  LDCU UR6, c[0x0][0x8a0] ;  /* 0x00011400ff0677ac */ /* 0x000ea40008000800 */
[----:B--2---:R-:W-:Y:S02]  /*0230*/  MOV R33, UR6 ;  /* 0x0000000600217c02 */ /* 0x004fe40008000f00 */
.L_x_2:
[----:B------:R-:W-:Y:S01]  /*0240*/  IMAD.U32 R0, RZ, RZ, UR8 ;  /* 0x00000008ff007e24 */ /* 0x000fe2000f8e00ff */
[----:B------:R-:W-:Y:S04]  /*0250*/  BSSY.RECONVERGENT B0, `(.L_x_4) ;  /* 0x000000c000007945 */ /* 0x000fe80003800200 */
[C---:B------:R-:W-:Y:S02]  /*0260*/  ISETP.NE.OR P1, PT, R0.reuse, 0x1, !P5 ;  /* 0x000000010000780c */ /* 0x040fe40006f25670 */
[----:B------:R-:W-:-:S11]  /*0270*/  ISETP.NE.OR P0, PT, R0, 0x3, !P5 ;  /* 0x000000030000780c */ /* 0x000fd60006f05670 */
[----:B------:R-:W-:Y:S05]  /*0280*/  @P1 BRA `(.L_x_5) ;  /* 0x0000000000201947 */ /* 0x000fea0003800000 */
[----:B------:R-:W3:Y:S02]  /*0290*/  LDCU.64 UR6, c[0x0][0x348] ;  /* 0x00006900ff0677ac */ /* 0x000ee40008000a00 */
[----:B---3--:R-:W-:Y:S02]  /*02a0*/  UIADD3 UR10, UP1, UPT, UR6, 0x80, URZ ;  /* 0x00000080060a7890 */ /* 0x008fe4000ff3e0ff */
[----:B------:R-:W-:Y:S02]  /*02b0*/  UIADD3 UR6, UP0, UPT, UR6, 0x180, URZ ;  /* 0x0000018006067890 */ /* 0x000fe4000ff1e0ff */
[----:B------:R-:W-:Y:S02]  /*02c0*/  UIADD3.X UR11, UPT, UPT, URZ, UR7, URZ, UP1, !UPT ;  /* 0x00000007ff0b7290 */ /* 0x000fe40008ffe4ff */
[----:B------:R-:W-:-:S07]  /*02d0*/  UIADD3.X UR7, UPT, UPT, URZ, UR7, URZ, UP0, !UPT ;  /* 0x00000007ff077290 */ /* 0x000fce00087fe4ff */
[----:B------:R3:W-:Y:S02]  /*02e0*/  UTMACCTL.PF [UR10] ;  /* 0x000000000a0079b9 */ /* 0x0007e40008040000 */
[----:B------:R3:W-:Y:S02]  /*02f0*/  UTMACCTL.PF [UR6] ;  /* 0x00000000060079b9 */ /* 0x0007e40008040000 */
[----:B---3--:R-:W-:Y:S01]  /*0300*/  NOP ;  /* 0x0000000000007918 */ /* 0x008fe20000000000 */
.L_x_5:
[----:B------:R-:W-:Y:S05]  /*0310*/  BSYNC.RECONVERGENT B0 ;  /* 0x0000000000007941 */ /* 0x000fea0003800200 */
.L_x_4:
[----:B------:R-:W-:Y:S04]  /*0320*/  BSSY.RECONVERGENT B0, `(.L_x_6) ;  /* 0x000000a000007945 */ /* 0x000fe80003800200 */
        /* <DEDUP_REMOVED lines=9> */
.L_x_7:
[----:B------:R-:W-:Y:S05]  /*03c0*/  BSYNC.RECONVERGENT B0 ;  /* 0x0000000000007941 */ /* 0x000fea0003800200 */
.L_x_6:
[----:B------:R-:W3:Y:S01]  /*03d0*/  LDCU.64 UR6, c[0x0][0x888] ;  /* 0x00011100ff0677ac */ /* 0x000ee20008000a00 */
[----:B------:R-:W-:Y:S02]  /*03e0*/  UISETP.EQ.U32.AND UP1, UPT, UR4, URZ, UPT ;  /* 0x000000ff0400728c */ /* 0x000fe4000bf22070 */
[----:B------:R-:W-:Y:S02]  /*03f0*/  UPLOP3.LUT UP2, UPT, UPT, UPT, UPT, 0x80, 0x8 ;  /* 0x000000000008789c */ /* 0x000fe40003f4f070 */
[----:B---3--:R-:W-:-:S04]  /*0400*/  UISETP.NE.U32.AND UP0, UPT, UR6, URZ, UPT ;  /* 0x000000ff0600728c */ /* 0x008fc8000bf05070 */
[----:B------:R-:W-:-:S04]  /*0410*/  UISETP.NE.AND.EX UP0, UPT, UR7, URZ, UPT, UP0 ;  /* 0x000000ff0700728c */ /* 0x000fc8000bf05300 */
[----:B------:R-:W-:-:S04]  /*0420*/  UISETP.EQ.OR.EX UP3, UPT, UR5, URZ, !UP0, UP1 ;  /* 0x000000ff0500728c */ /* 0x000fc8000c762710 */
[----:B------:R-:W-:-:S05]  /*0430*/  UP2UR UR53, UPR, URZ, 0x8 ;  /* 0x00000008ff357883 */ /* 0x000fca0008000000 */
[----:B------:R-:W-:Y:S07]  /*0440*/  BRA.U !UP3, `(.L_x_8) ;  /* 0x000000010b207547 */ /* 0x000fee000b800000 */
[----:B------:R-:W-:Y:S01]  /*0450*/  UISETP.NE.U32.AND UP2, UPT, UR4, URZ, UPT ;  /* 0x000000ff0400728c */ /* 0x000fe2000bf45070 */
[----:B-----5:R-:W-:Y:S01]  /*0460*/  FSETP.NEU.AND P0, PT, R35, RZ, PT ;  /* 0x000000ff2300720b */ /* 0x020fe20003f0d000 */
[----:B------:R-:W-:Y:S02]  /*0470*/  USEL UR4, URZ, 0xffffffff, UP0 ;  /* 0xffffffffff047887 */ /* 0x000fe40008000000 */
[----:B------:R-:W-:-:S10]  /*0480*/  UISETP.NE.AND.EX UP2, UPT, UR5, URZ, UPT, UP2 ;  /* 0x000000ff0500728c */ /* 0x000fd4000bf45320 */
[----:B------:R-:W-:Y:S01]  /*0490*/  VOTEU.ANY UP1, P0 ;  /* 0x0000000000ff7886 */ /* 0x000fe20000020100 */
[----:B------:R-:W-:-:S04]  /*04a0*/  @!UP2 USEL UR4, URZ, 0xffffffff, UP1 ;  /* 0xffffffffff04a887 */ /* 0x000fc80008800000 */
[----:B------:R-:W-:-:S04]  /*04b0*/  ULOP3.LUT UR4, UR4, 0x1, URZ, 0xc0, !UPT ;  /* 0x0000000104047892 */ /* 0x000fc8000f8ec0ff */
[----:B------:R-:W-:-:S11]  /*04c0*/  UISETP.NE.U32.AND UP2, UPT, UR4, 0x1, UPT ;  /* 0x000000010400788c */ /* 0x000fd6000bf45070 */
.L_x_8:
[----:B-12---:R-:W1:Y:S01]  /*04d0*/  SHFL.IDX PT, R2, R65, RZ, 0x1f ;  /* 0x00001fff41027589 */ /* 0x006e6200000e0000 */
[----:B------:R-:W-:-:S04]  /*04e0*/  UISETP.NE.AND UP1, UPT, UR8, 0x2, UPT ;  /* 0x000000020800788c */ /* 0x000fc8000bf25270 */
[----:B------:R-:W-:Y:S01]  /*04f0*/  USEL UR6, URZ, 0x1, UP1 ;  /* 0x00000001ff067887 */ /* 0x000fe20008800000 */
[----:B-1----:R-:W-:-:S13]  /*0500*/  ISETP.NE.AND P0, PT, R2, RZ, PT ;  /* 0x000000ff0200720c */ /* 0x002fda0003f05270 */
[----:B------:R-:W-:Y:S05]  /*0510*/  @P0 BRA `(.L_x_9) ;  /* 0x0000000000480947 */ /* 0x000fea0003800000 */
[----:B------:R-:W1:Y:S01]  /*0520*/  S2UR UR5, SR_CgaCtaId ;  /* 0x00000000000579c3 */ /* 0x000e620000008800 */
[----:B------:R-:W-:Y:S01]  /*0530*/  UMOV UR7, 0x400 ;  /* 0x0000040000077882 */ /* 0x000fe20000000000 */
[----:B------:R-:W-:Y:S01]  /*0540*/  UMOV UR4, 0x1 ;  /* 0x0000000100047882 */ /* 0x000fe20000000000 */
[----:B------:R-:W-:Y:S01]  /*0550*/  ELECT P0, URZ, PT ;  /* 0x0000000000ff782f */ /* 0x000fe20003800000 */
[----:B------:R-:W-:-:S04]  /*0560*/  UIADD3 UR10, UPT, UPT, -UR4, 0x100000, URZ ;  /* 0x00100000040a7890 */ /* 0x000fc8000fffe1ff */
[----:B------:R-:W-:Y:S02]  /*0570*/  USHF.L.U32 UR11, UR10, 0xb, URZ ;  /* 0x0000000b0a0b7899 */ /* 0x000fe400080006ff */
[----:B------:R-:W-:Y:S02]  /*0580*/  USHF.L.U32 UR10, UR10, 0x1, URZ ;  /* 0x000000010a0a7899 */ /* 0x000fe400080006ff */
[----:B-1----:R-:W-:Y:S01]  /*0590*/  ULEA UR5, UR5, UR7, 0x18 ;  /* 0x0000000705057291 */ /* 0x002fe2000f8ec0ff */
[----:B------:R-:W1:Y:S11]  /*05a0*/  FENCE.VIEW.ASYNC.S ;  /* 0x00000000000073c6 */ /* 0x000e760000000000 */
[----:B-1----:R1:W2:Y:S01]  /*05b0*/  SYNCS.EXCH.64 URZ, [UR5], UR10 ;  /* 0x0000000a05ff75b2 */ /* 0x0022a20008000100 */
[----:B------:R1:W3:Y:S01]  /*05c0*/  SYNCS.EXCH.64 URZ, [UR5+0x20], UR10 ;  /* 0x0000200a05ff75b2 */ /* 0x0002e20008000100 */
[----:B------:R1:W4:Y:S01]  /*05d0*/  SYNCS.EXCH.64 URZ, [UR5+0x8], UR10 ;  /* 0x0000080a05ff75b2 */ /* 0x0003220008000100 */
[----:B------:R1:W1:Y:S01]  /*05e0*/  SYNCS.EXCH.64 URZ, [UR5+0x28], UR10 ;  /* 0x0000280a05ff75b2 */ /* 0x0002620008000100 */
[----:B------:R1:W1:Y:S01]  /*05f0*/  SYNCS.EXCH.64 URZ, [UR5+0x10], UR10 ;  /* 0x0000100a05ff75b2 */ /* 0x0002620008000100 */
[----:B------:R1:W1:Y:S01]  /*0600*/  SYNCS.EXCH.64 URZ, [UR5+0x30], UR10 ;  /* 0x0000300a05ff75b2 */ /* 0x0002620008000100 */
[----:B------:R1:W1:Y:S01]  /*0610*/  SYNCS.EXCH.64 URZ, [UR5+0x18], UR10 ;  /* 0x0000180a05ff75b2 */ /* 0x0002620008000100 */
[----:B------:R1:W1:Y:S01]  /*0620*/  SYNCS.EXCH.64 URZ, [UR5+0x38], UR10 ;  /* 0x0000380a05ff75b2 */ /* 0x0002620008000100 */
[----:B------:R-:W-:Y:S01]  /*0630*/  NOP ;  /* 0x0000000000007918 */ /* 0x000fe20000000000 */
.L_x_9:
[----:B------:R-:W2:Y:S01]  /*0640*/  SHFL.IDX PT, R2, R65, RZ, 0x1f ;  /* 0x00001fff41027589 */ /* 0x000ea200000e0000 */
[----:B------:R-:W-:Y:S01]  /*0650*/  NOP ;  /* 0x0000000000007918 */ /* 0x000fe20000000000 */
[----:B--2---:R-:W-:-:S13]  /*0660*/  ISETP.NE.AND P0, PT, R2, 0x1, PT ;  /* 0x000000010200780c */ /* 0x004fda0003f05270 */
[----:B------:R-:W-:Y:S05]  /*0670*/  @P0 BRA `(.L_x_10) ;  /* 0x0000000000500947 */ /* 0x000fea0003800000 */
[----:B------:R-:W2:Y:S01]  /*0680*/  S2UR UR7, SR_CgaCtaId ;  /* 0x00000000000779c3 */ /* 0x000ea20000008800 */
[----:B------:R-:W-:Y:S01]  /*0690*/  UMOV UR9, 0x400 ;  /* 0x0000040000097882 */ /* 0x000fe20000000000 */
[----:B-1----:R-:W-:Y:S01]  /*06a0*/  UMOV UR5, 0x20 ;  /* 0x0000002000057882 */ /* 0x002fe20000000000 */
[----:B------:R-:W-:Y:S01]  /*06b0*/  UMOV UR4, 0x80 ;  /* 0x0000008000047882 */ /* 0x000fe20000000000 */
[----:B------:R-:W-:-:S04]  /*06c0*/  UIADD3 UR10, UPT, UPT, -UR5, 0x100000, URZ ;  /* 0x00100000050a7890 */ /* 0x000fc8000fffe1ff */
[----:B------:R-:W-:Y:S02]  /*06d0*/  USHF.L.U32 UR11, UR10, 0xb, URZ ;  /* 0x0000000b0a0b7899 */ /* 0x000fe400080006ff */
[----:B------:R-:W-:Y:S02]  /*06e0*/  USHF.L.U32 UR10, UR10, 0x1, URZ ;  /* 0x000000010a0a7899 */ /* 0x000fe400080006ff */
[----:B------:R-:W-:-:S04]  /*06f0*/  UIADD3 UR4, UPT, UPT, -UR4, 0x100000, URZ ;  /* 0x0010000004047890 */ /* 0x000fc8000fffe1ff */
[----:B------:R-:W-:Y:S02]  /*0700*/  USHF.L.U32 UR5, UR4, 0xb, URZ ;  /* 0x0000000b04057899 */ /* 0x000fe400080006ff */
[----:B------:R-:W-:Y:S01]  /*0710*/  USHF.L.U32 UR4, UR4, 0x1, URZ ;  /* 0x0000000104047899 */ /* 0x000fe200080006ff */
[----:B------:R-:W-:Y:S01]  /*0720*/  ELECT P0, URZ, PT ;  /* 0x0000000000ff782f */ /* 0x000fe20003800000 */
[----:B--2---:R-:W-:Y:S01]  /*0730*/  ULEA UR7, UR7, UR9, 0x18 ;  /* 0x0000000907077291 */ /* 0x004fe2000f8ec0ff */
[----:B------:R-:W1:Y:S11]  /*0740*/  FENCE.VIEW.ASYNC.S ;  /* 0x00000000000073c6 */ /* 0x000e760000000000 */
[----:B-1----:R2:W1:Y:S01]  /*0750*/  SYNCS.EXCH.64 URZ, [UR7+0x40], UR10 ;  /* 0x0000400a07ff75b2 */ /* 0x0024620008000100 */
[----:B------:R2:W1:Y:S01]  /*0760*/  SYNCS.EXCH.64 URZ, [UR7+0x58], UR4 ;  /* 0x0000580407ff75b2 */ /* 0x0004620008000100 */
[----:B------:R2:W1:Y:S01]  /*0770*/  SYNCS.EXCH.64 URZ, [UR7+0x48], UR10 ;  /* 0x0000480a07ff75b2 */ /* 0x0004620008000100 */
[----:B------:R2:W1:Y:S01]  /*0780*/  SYNCS.EXCH.64 URZ, [UR7+0x60], UR4 ;  /* 0x0000600407ff75b2 */ /* 0x0004620008000100 */
[----:B------:R2:W1:Y:S01]  /*0790*/  SYNCS.EXCH.64 URZ, [UR7+0x50], UR10 ;  /* 0x0000500a07ff75b2 */ /* 0x0004620008000100 */
[----:B------:R2:W1:Y:S02]  /*07a0*/  SYNCS.EXCH.64 URZ, [UR7+0x68], UR4 ;  /* 0x0000680407ff75b2 */ /* 0x0004640008000100 */
[----:B--2---:R-:W-:Y:S01]  /*07b0*/  NOP ;  /* 0x0000000000007918 */ /* 0x004fe20000000000 */
.L_x_10:
[----:B------:R-:W2:Y:S01]  /*07c0*/  SHFL.IDX PT, R2, R65, RZ, 0x1f ;  /* 0x00001fff41027589 */ /* 0x000ea200000e0000 */
[----:B------:R-:W-:Y:S01]  /*07d0*/  NOP ;  /* 0x0000000000007918 */ /* 0x000fe20000000000 */
[----:B--2---:R-:W-:-:S13]  /*07e0*/  ISETP.NE.AND P0, PT, R2, 0x3, PT ;  /* 0x000000030200780c */ /* 0x004fda0003f05270 */
[----:B------:R-:W-:Y:S05]  /*07f0*/  @P0 BRA `(.L_x_11) ;  /* 0x0000000000300947 */ /* 0x000fea0003800000 */
[----:B-1----:R-:W1:Y:S01]  /*0800*/  S2UR UR5, SR_CgaCtaId ;  /* 0x00000000000579c3 */ /* 0x002e620000008800 */
        /* <DEDUP_REMOVED lines=8> */
[----:B-1----:R2:W1:Y:S01]  /*0890*/  SYNCS.EXCH.64 URZ, [UR5+0x70], UR10 ;  /* 0x0000700a05ff75b2 */ /* 0x0024620008000100 */
[----:B------:R2:W1:Y:S02]  /*08a0*/  SYNCS.EXCH.64 URZ, [UR5+0x78], UR10 ;  /* 0x0000780a05ff75b2 */ /* 0x0004640008000100 */
[----:B--2---:R-:W-:Y:S01]  /*08b0*/  NOP ;  /* 0x0000000000007918 */ /* 0x004fe20000000000 */
.L_x_11:
[----:B------:R-:W2:Y:S01]  /*08c0*/  SHFL.IDX PT, R2, R65, RZ, 0x1f ;  /* 0x00001fff41027589 */ /* 0x000ea200000e0000 */
[----:B------:R-:W-:Y:S01]  /*08d0*/  NOP ;  /* 0x0000000000007918 */ /* 0x000fe20000000000 */
[----:B--2---:R-:W-:-:S13]  /*08e0*/  ISETP.NE.AND P0, PT, R2, 0x4, PT ;  /* 0x000000040200780c */ /* 0x004fda0003f05270 */
[----:B------:R-:W-:Y:S05]  /*08f0*/  @P0 BRA `(.L_x_12) ;  /* 0x00000000004c0947 */ /* 0x000fea0003800000 */
[----:B-1----:R-:W1:Y:S01]  /*0900*/  S2UR UR5, SR_CgaCtaId ;  /* 0x00000000000579c3 */ /* 0x002e620000008800 */
[----:B------:R-:W-:Y:S01]  /*0910*/  UMOV UR9, 0x100 ;  /* 0x0000010000097882 */ /* 0x000fe20000000000 */
[----:B------:R-:W-:Y:S01]  /*0920*/  UMOV UR7, 0x400 ;  /* 0x0000040000077882 */ /* 0x000fe20000000000 */
[----:B------:R-:W-:Y:S01]  /*0930*/  USEL UR9, UR9, 0xe0, UP2 ;  /* 0x000000e009097887 */ /* 0x000fe20009000000 */
[----:B------:R-:W-:Y:S01]  /*0940*/  UMOV UR4, 0x1 ;  /* 0x0000000100047882 */ /* 0x000fe20000000000 */
[----:B------:R-:W-:Y:S01]  /*0950*/  ELECT P0, URZ, PT ;  /* 0x0000000000ff782f */ /* 0x000fe20003800000 */
[----:B------:R-:W-:-:S04]  /*0960*/  UIADD3 UR10, UPT, UPT, -UR4, 0x100000, URZ ;  /* 0x00100000040a7890 */ /* 0x000fc8000fffe1ff */
[----:B------:R-:W-:Y:S02]  /*0970*/  USHF.L.U32 UR11, UR10, 0xb, URZ ;  /* 0x0000000b0a0b7899 */ /* 0x000fe400080006ff */
[----:B------:R-:W-:Y:S02]  /*0980*/  USHF.L.U32 UR10, UR10, 0x1, URZ ;  /* 0x000000010a0a7899 */ /* 0x000fe400080006ff */
[----:B------:R-:W-:-:S04]  /*0990*/  UIADD3 UR12, UPT, UPT, -UR9, 0x100000, URZ ;  /* 0x00100000090c7890 */ /* 0x000fc8000fffe1ff */
[----:B------:R-:W-:Y:S02]  /*09a0*/  USHF.L.U32 UR13, UR12, 0xb, URZ ;  /* 0x0000000b0c0d7899 */ /* 0x000fe400080006ff */
[----:B------:R-:W-:Y:S02]  /*09b0*/  USHF.L.U32 UR12, UR12, 0x1, URZ ;  /* 0x000000010c0c7899 */ /* 0x000fe400080006ff */
[----:B-1----:R-:W-:Y:S01]  /*09c0*/  ULEA UR5, UR5, UR7, 0x18 ;  /* 0x0000000705057291 */ /* 0x002fe2000f8ec0ff */
[----:B------:R-:W1:Y:S11]  /*09d0*/  FENCE.VIEW.ASYNC.S ;  /* 0x00000000000073c6 */ /* 0x000e760000000000 */
[----:B-1----:R2:W1:Y:S01]  /*09e0*/  SYNCS.EXCH.64 URZ, [UR5+0x80], UR10 ;  /* 0x0000800a05ff75b2 */ /* 0x0024620008000100 */
[----:B------:R2:W1:Y:S01]  /*09f0*/  SYNCS.EXCH.64 URZ, [UR5+0x90], UR12 ;  /* 0x0000900c05ff75b2 */ /* 0x0004620008000100 */
[----:B------:R2:W1:Y:S01]  /*0a00*/  SYNCS.EXCH.64 URZ, [UR5+0x88], UR10 ;  /* 0x0000880a05ff75b2 */ /* 0x0004620008000100 */
[----:B------:R2:W1:Y:S02]  /*0a10*/  SYNCS.EXCH.64 URZ, [UR5+0x98], UR12 ;  /* 0x0000980c05ff75b2 */ /* 0x0004640008000100 */
[----:B--2---:R-:W-:Y:S01]  /*0a20*/  NOP ;  /* 0x0000000000007918 */ /* 0x004fe20000000000 */
.L_x_12:
        /* <DEDUP_REMOVED lines=22> */
[----:B------:R2:W1:Y:S01]  /*0b90*/  SYNCS.EXCH.64 URZ, [UR7+0xd0], UR4 ;  /* 0x0000d00407ff75b2 */ /* 0x0004620008000100 */
[----:B------:R2:W1:Y:S01]  /*0ba0*/  SYNCS.EXCH.64 URZ, [UR7+0xb8], UR10 ;  /* 0x0000b80a07ff75b2 */ /* 0x0004620008000100 */
[----:B------:R2:W1:Y:S02]  /*0bb0*/  SYNCS.EXCH.64 URZ, [UR7+0xd8], UR4 ;  /* 0x0000d80407ff75b2 */ /* 0x0004640008000100 */
[----:B--2---:R-:W-:Y:S01]  /*0bc0*/  NOP ;  /* 0x0000000000007918 */ /* 0x004fe20000000000 */
.L_x_13:
        /* <DEDUP_REMOVED lines=18> */
.L_x_14:
[----:B-1----:R-:W1:Y:S01]  /*0cf0*/  S2UR UR5, SR_CTAID.X ;  /* 0x00000000000579c3 */ /* 0x002e620000002500 */
[----:B------:R-:W-:-:S05]  /*0d00*/  CS2R.32 R59, SR_CgaSize ;  /* 0x00000000003b7805 */ /* 0x000fca0000008a00 */
[----:B------:R-:W-:-:S05]  /*0d10*/  IMAD R59, R59, -0xa0, RZ ;  /* 0xffffff603b3b7824 */ /* 0x000fca00078e02ff */
[----:B------:R-:W-:-:S14]  /*0d20*/  R2UR UR9, R59 ;  /* 0x000000003b0972ca */ /* 0x000fdc00000e0000 */
[----:B------:R-:W2:Y:S01]  /*0d30*/  LDCU UR9, c[0x0][UR9+0x2b0] ;  /* 0x00005600090977ac */ /* 0x000ea20008000800 */
[----:B------:R-:W-:Y:S01]  /*0d40*/  NOP ;  /* 0x0000000000007918 */ /* 0x000fe20000000000 */
[----:B------:R-:W-:-:S05]  /*0d50*/  CS2R.32 R59, SR_CgaSize ;  /* 0x00000000003b7805 */ /* 0x000fca0000008a00 */
[----:B------:R-:W-:-:S05]  /*0d60*/  IMAD R59, R59, -0xa0, RZ ;  /* 0xffffff603b3b7824 */ /* 0x000fca00078e02ff */
[----:B------:R-:W-:-:S14]  /*0d70*/  R2UR UR7, R59 ;  /* 0x000000003b0772ca */ /* 0x000fdc00000e0000 */
[----:B------:R-:W3:Y:S01]  /*0d80*/  LDCU UR7, c[0x0][UR7+0x2b4] ;  /* 0x00005680070777ac */ /* 0x000ee20008000800 */
[----:B------:R-:W4:Y:S08]  /*0d90*/  S2UR UR4, SR_CTAID.Y ;  /* 0x00000000000479c3 */ /* 0x000f300000002600 */
[----:B------:R-:W3:Y:S01]  /*0da0*/  LDC R10, c[0x0][0xb24] ;  /* 0x0002c900ff0a7b82 */ /* 0x000ee20000000800 */
[----:B-1----:R-:W-:-:S02]  /*0db0*/  I2FP.F32.U32 R59, UR5 ;  /* 0x00000005003b7c45 */ /* 0x002fc40008201000 */
[----:B------:R-:W-:-:S05]  /*0dc0*/  CS2R.32 R3, SR_CgaSize ;  /* 0x0000000000037805 */ /* 0x000fca0000008a00 */
[----:B------:R-:W-:-:S06]  /*0dd0*/  IMAD R3, R3, -0xa0, RZ ;  /* 0xffffff6003037824 */ /* 0x000fcc00078e02ff */
[----:B------:R-:W1:Y:S01]  /*0de0*/  LDC R3, c[0x0][R3+0x2a0] ;  /* 0x0000a80003037b82 */ /* 0x000e620000000800 */
[----:B------:R-:W-:Y:S01]  /*0df0*/  MOV R21, UR5 ;  /* 0x0000000500157c02 */ /* 0x000fe20008000f00 */
[----:B--2---:R-:W-:Y:S01]  /*0e00*/  FMUL R59, R59, UR9 ;  /* 0x000000093b3b7c20 */ /* 0x004fe20008400000 */
[----:B----4-:R-:W-:Y:S02]  /*0e10*/  I2FP.F32.U32 R58, UR4 ;  /* 0x00000004003a7c45 */ /* 0x010fe40008201000 */
[----:B------:R-:W-:-:S05]  /*0e20*/  CS2R.32 R2, SR_CgaSize ;  /* 0x0000000000027805 */ /* 0x000fca0000008a00 */
[----:B------:R-:W-:-:S06]  /*0e30*/  IMAD R2, R2, -0xa0, RZ ;  /* 0xffffff6002027824 */ /* 0x000fcc00078e02ff */
[----:B------:R-:W2:Y:S01]  /*0e40*/  LDC R2, c[0x0][R2+0x2a4] ;  /* 0x0000a90002027b82 */ /* 0x000ea20000000800 */
[----:B------:R-:W-:Y:S01]  /*0e50*/  MOV R20, UR4 ;  /* 0x0000000400147c02 */ /* 0x000fe20008000f00 */
[----:B------:R-:W4:Y:S01]  /*0e60*/  F2I.U32.TRUNC.NTZ R59, R59 ;  /* 0x0000003b003b7305 */ /* 0x000f22000020f000 */
[----:B---3--:R-:W-:-:S05]  /*0e70*/  FMUL R58, R58, UR7 ;  /* 0x000000073a3a7c20 */ /* 0x008fca0008400000 */
[----:B------:R-:W-:Y:S01]  /*0e80*/  BAR.SYNC.DEFER_BLOCKING 0x0 ;  /* 0x0000000000007b1d */ /* 0x000fe20000010000 */
[----:B------:R-:W-:-:S05]  /*0e90*/  ISETP.GE.AND P0, PT, R10, 0x1, PT ;  /* 0x000000010a00780c */ /* 0x000fca0003f06270 */
[----:B------:R-:W3:Y:S02]  /*0ea0*/  F2I.U32.TRUNC.NTZ R58, R58 ;  /* 0x0000003a003a7305 */ /* 0x000ee4000020f000 */
[----:B------:R-:W2:Y:S01]  /*0eb0*/  S2UR UR36, SR_CTAID.Z ;  /* 0x00000000002479c3 */ /* 0x000ea20000002700 */
[----:B----4-:R-:W-:-:S05]  /*0ec0*/  IADD3 R59, PT, PT, -R59, RZ, RZ ;  /* 0x000000ff3b3b7210 */ /* 0x010fca0007ffe1ff */
[----:B-1----:R-:W-:Y:S01]  /*0ed0*/  IMAD R59, R3, R59, UR5 ;  /* 0x00000005033b7e24 */ /* 0x002fe2000f8e023b */
[----:B---3--:R-:W-:-:S05]  /*0ee0*/  IADD3 R58, PT, PT, -R58, RZ, RZ ;  /* 0x000000ff3a3a7210 */ /* 0x008fca0007ffe1ff */
[----:B--2---:R-:W-:Y:S01]  /*0ef0*/  IMAD R58, R2, R58, UR4 ;  /* 0x00000004023a7e24 */ /* 0x004fe2000f8e023a */
[----:B------:R-:W-:Y:S06]  /*0f00*/  @!P0 BRA `(.L_x_15) ;  /* 0x0000000000b88947 */ /* 0x000fec0003800000 */
[----:B------:R-:W1:Y:S01]  /*0f10*/  LDC.64 R4, c[0x0][0xb18] ;  /* 0x0002c600ff047b82 */ /* 0x000e620000000a00 */
[----:B------:R-:W-:-:S07]  /*0f20*/  ISETP.NE.AND P0, PT, R10, 0x1, PT ;  /* 0x000000010a00780c */ /* 0x000fce0003f05270 */
[----:B------:R-:W2:Y:S08]  /*0f30*/  LDC R9, c[0x0][0xb0c] ;  /* 0x0002c300ff097b82 */ /* 0x000eb00000000800 */
[----:B------:R-:W3:Y:S08]  /*0f40*/  LDC R12, c[0x0][0x370] ;  /* 0x0000dc00ff0c7b82 */ /* 0x000ef00000000800 */
[----:B------:R-:W4:Y:S01]  /*0f50*/  LDC R11, c[0x0][0x374] ;  /* 0x0000dd00ff0b7b82 */ /* 0x000f220000000800 */
[----:B-1----:R-:W-:-:S07]  /*0f60*/  ISETP.NE.AND P1, PT, R4, 0x1, PT ;  /* 0x000000010400780c */ /* 0x002fce0003f25270 */
[----:B------:R-:W3:Y:S01]  /*0f70*/  LDC.64 R6, c[0x0][0xb10] ;  /* 0x0002c400ff067b82 */ /* 0x000ee20000000a00 */
[----:B--2---:R-:W-:-:S07]  /*0f80*/  ISETP.NE.AND P2, PT, R9, 0x1, PT ;  /* 0x000000010900780c */ /* 0x004fce0003f45270 */
[----:B------:R-:W1:Y:S08]  /*0f90*/  LDC R8, c[0x0][0xb20] ;  /* 0x0002c800ff087b82 */ /* 0x000e700000000800 */
[----:B------:R-:W2:Y:S01]  /*0fa0*/  LDC.64 R2, c[0x0][0xb28] ;  /* 0x0002ca00ff027b82 */ /* 0x000ea20000000a00 */
[----:B----4-:R-:W-:-:S04]  /*0fb0*/  IMAD.HI.U32 R13, R11, R5, RZ ;  /* 0x000000050b0d7227 */ /* 0x010fc800078e00ff */
[----:B------:R-:W-:-:S04]  /*0fc0*/  IMAD.HI.U32 R5, R20, R5, RZ ;  /* 0x0000000514057227 */ /* 0x000fc800078e00ff */
[----:B---3--:R-:W-:-:S05]  /*0fd0*/  IMAD.HI.U32 R14, R12, R6, RZ ;  /* 0x000000060c0e7227 */ /* 0x008fca00078e00ff */
[-C--:B------:R-:W-:Y:S01]  /*0fe0*/  @P2 SHF.R.U32.HI R12, RZ, R7.reuse, R14 ;  /* 0x00000007ff0c2219 */ /* 0x080fe2000001160e */
[----:B------:R-:W-:Y:S01]  /*0ff0*/  IMAD.HI.U32 R14, R21, R6, RZ ;  /* 0x00000006150e7227 */ /* 0x000fe200078e00ff */
[-C--:B-1----:R-:W-:Y:S02]  /*1000*/  @P1 SHF.R.U32.HI R11, RZ, R8.reuse, R13 ;  /* 0x00000008ff0b1219 */ /* 0x082fe4000001160d */
[----:B------:R-:W-:Y:S02]  /*1010*/  SHF.R.U32.HI R5, RZ, R8, R5 ;  /* 0x00000008ff057219 */ /* 0x000fe40000011605 */
[----:B------:R-:W-:Y:S02]  /*1020*/  SHF.R.U32.HI R14, RZ, R7, R14 ;  /* 0x00000007ff0e7219 */ /* 0x000fe4000001160e */
[----:B------:R-:W-:Y:S01]  /*1030*/  SEL R5, R20, R5, !P1 ;  /* 0x0000000514057207 */ /* 0x000fe20004800000 */
[----:B--2---:R-:W-:Y:S01]  /*1040*/  IMAD.HI.U32 R13, R11, R2, RZ ;  /* 0x000000020b0d7227 */ /* 0x004fe200078e00ff */
[----:B------:R-:W-:-:S03]  /*1050*/  SEL R14, R21, R14, !P2 ;  /* 0x0000000e150e7207 */ /* 0x000fc60005000000 */
[----:B------:R-:W-:Y:S01]  /*1060*/  IMAD.HI.U32 R6, R12, R2, RZ ;  /* 0x000000020c067227 */ /* 0x000fe200078e00ff */
[----:B------:R-:W-:-:S04]  /*1070*/  @P0 SHF.R.U32.HI R11, RZ, R3, R13 ;  /* 0x00000003ff0b0219 */ /* 0x000fc8000001160d */
[----:B------:R-:W-:Y:S01]  /*1080*/  @P0 SHF.R.U32.HI R12, RZ, R3, R6 ;  /* 0x00000003ff0c0219 */ /* 0x000fe20000011606 */
[----:B------:R-:W-:-:S04]  /*1090*/  IMAD R11, R11, R10, RZ ;  /* 0x0000000a0b0b7224 */ /* 0x000fc800078e02ff */
[----:B------:R-:W-:Y:S01]  /*10a0*/  IMAD R6, R12, R10, RZ ;  /* 0x0000000a0c067224 */ /* 0x000fe200078e02ff */
[----:B------:R-:W-:-:S04]  /*10b0*/  ISETP.GE.AND P1, PT, R5, R11, PT ;  /* 0x0000000b0500720c */ /* 0x000fc80003f26270 */
[----:B------:R-:W-:Y:S01]  /*10c0*/  ISETP.GE.OR P1, PT, R14, R6, P1 ;  /* 0x000000060e00720c */ /* 0x000fe20000f26670 */
[----:B------:R-:W-:-:S05]  /*10d0*/  IMAD.HI.U32 R6, R5, R2, RZ ;  /* 0x0000000205067227 */ /* 0x000fca00078e00ff */
[----:B------:R-:W-:-:S04]  /*10e0*/  SHF.R.U32.HI R6, RZ, R3, R6 ;  /* 0x00000003ff067219 */ /* 0x000fc80000011606 */
[----:B------:R-:W-:-:S03]  /*10f0*/  SEL R6, R5, R6, !P0 ;  /* 0x0000000605067207 */ /* 0x000fc60004000000 */
[----:B------:R-:W-:Y:S01]  /*1100*/  @!P1 IMAD.HI.U32 R7, R14, R2, RZ ;  /* 0x000000020e079227 */ /* 0x000fe200078e00ff */
[----:B------:R-:W-:-:S04]  /*1110*/  IADD3 R2, PT, PT, -R6, RZ, RZ ;  /* 0x000000ff06027210 */ /* 0x000fc80007ffe1ff */
[----:B------:R-:W-:Y:S01]  /*1120*/  @!P1 SHF.R.U32.HI R3, RZ, R3, R7 ;  /* 0x00000003ff039219 */ /* 0x000fe20000011607 */
[----:B------:R-:W-:Y:S01]  /*1130*/  IMAD R2, R10, R2, R5 ;  /* 0x000000020a027224 */ /* 0x000fe200078e0205 */
[----:B------:R-:W-:Y:S02]  /*1140*/  IADD3 R7, PT, PT, -R5, RZ, RZ ;  /* 0x000000ff05077210 */ /* 0x000fe40007ffe1ff */
[----:B------:R-:W-:-:S03]  /*1150*/  @!P1 SEL R3, R14, R3, !P0 ;  /* 0x000000030e039207 */ /* 0x000fc60004000000 */
[----:B------:R-:W-:Y:S02]  /*1160*/  IMAD R7, R4, R7, R20 ;  /* 0x0000000704077224 */ /* 0x000fe400078e0214 */
[--C-:B------:R-:W-:Y:S02]  /*1170*/  @!P1 IMAD.IADD R6, R6, 0x1, -R3.reuse ;  /* 0x0000000106069824 */ /* 0x100fe400078e0a03 */
[----:B------:R-:W-:Y:S01]  /*1180*/  @!P1 IMAD R3, R2, R12, R3 ;  /* 0x0000000c02039224 */ /* 0x000fe200078e0203 */
[----:B------:R-:W-:Y:S01]  /*1190*/  IADD3 R2, PT, PT, -R14, RZ, RZ ;  /* 0x000000ff0e027210 */ /* 0x000fe20007ffe1ff */
[----:B------:R-:W-:Y:S02]  /*11a0*/  @!P1 IMAD R5, R6, R10, R14 ;  /* 0x0000000a06059224 */ /* 0x000fe400078e020e */
[----:B------:R-:W-:Y:S02]  /*11b0*/  @!P1 IMAD.MOV.U32 R14, RZ, RZ, R3 ;  /* 0x000000ffff0e9224 */ /* 0x000fe400078e0003 */
[----:B------:R-:W-:-:S02]  /*11c0*/  IMAD R2, R9, R2, R21 ;  /* 0x0000000209027224 */ /* 0x000fc400078e0215 */
[----:B------:R-:W-:Y:S02]  /*11d0*/  IMAD R20, R5, R4, R7 ;  /* 0x0000000405147224 */ /* 0x000fe400078e0207 */
[----:B------:R-:W-:Y:S02]  /*11e0*/  IMAD R21, R14, R9, R2 ;  /* 0x000000090e157224 */ /* 0x000fe400078e0202 */
.L_x_15:
[----:B------:R-:W1:Y:S01]  /*11f0*/  LDCU UR4, c[0x0][0xb30] ;  /* 0x00016600ff0477ac */ /* 0x000e620008000800 */
[----:B------:R-:W2:Y:S08]  /*1200*/  S2UR UR37, SR_CgaCtaId ;  /* 0x00000000002579c3 */ /* 0x000eb00000008800 */
[----:B------:R-:W3:Y:S01]  /*1210*/  LDC R26, c[0x0][0xb24] ;  /* 0x0002c900ff1a7b82 */ /* 0x000ee20000000800 */
[----:B-1----:R-:W-:-:S09]  /*1220*/  UISETP.NE.AND UP1, UPT, UR4, 0x1, UPT ;  /* 0x000000010400788c */ /* 0x002fd2000bf25270 */
[----:B--2---:R-:W-:Y:S05]  /*1230*/  BRA.U UP1, `(.L_x_16) ;  /* 0x0000000101407547 */ /* 0x004fea000b800000 */
[----:B------:R-:W1:Y:S08]  /*1240*/  LDC.64 R4, c[0x0][0xb10] ;  /* 0x0002c400ff047b82 */ /* 0x000e700000000a00 */
[----:B------:R-:W2:Y:S08]  /*1250*/  LDC.64 R2, c[0x0][0xb18] ;  /* 0x0002c600ff027b82 */ /* 0x000eb00000000a00 */
[----:B------:R-:W4:Y:S08]  /*1260*/  LDC R6, c[0x0][0xb20] ;  /* 0x0002c800ff067b82 */ /* 0x000f300000000800 */
[----:B------:R-:W3:Y:S01]  /*1270*/  LDC R7, c[0x0][0xb0c] ;  /* 0x0002c300ff077b82 */ /* 0x000ee20000000800 */
[----:B-1----:R-:W-:-:S05]  /*1280*/  IMAD.HI.U32 R4, R21, R4, RZ ;  /* 0x0000000415047227 */ /* 0x002fca00078e00ff */
[----:B------:R-:W-:Y:S01]  /*1290*/  SHF.R.U32.HI R4, RZ, R5, R4 ;  /* 0x00000005ff047219 */ /* 0x000fe20000011604 */
[----:B--2---:R-:W-:Y:S01]  /*12a0*/  IMAD.HI.U32 R3, R20, R3, RZ ;  /* 0x0000000314037227 */ /* 0x004fe200078e00ff */
[----:B------:R-:W-:-:S04]  /*12b0*/  ISETP.NE.AND P0, PT, R2, 0x1, PT ;  /* 0x000000010200780c */ /* 0x000fc80003f05270 */
[----:B----4-:R-:W-:-:S04]  /*12c0*/  SHF.R.U32.HI R3, RZ, R6, R3 ;  /* 0x00000006ff037219 */ /* 0x010fc80000011603 */
[----:B------:R-:W-:Y:S02]  /*12d0*/  SEL R3, R20, R3, !P0 ;  /* 0x0000000314037207 */ /* 0x000fe40004000000 */
[----:B---3--:R-:W-:-:S04]  /*12e0*/  ISETP.NE.AND P1, PT, R7, 0x1, PT ;  /* 0x000000010700780c */ /* 0x008fc80003f25270 */
[----:B------:R-:W-:-:S05]  /*12f0*/  SEL R4, R21, R4, !P1 ;  /* 0x0000000415047207 */ /* 0x000fca0004800000 */
[----:B------:R-:W-:Y:S02]  /*1300*/  IMAD.IADD R5, R3, 0x1, -R4 ;  /* 0x0000000103057824 */ /* 0x000fe400078e0a04 */
[----:B------:R-:W-:Y:S02]  /*1310*/  IMAD.IADD R3, R4, 0x1, -R3 ;  /* 0x0000000104037824 */ /* 0x000fe400078e0a03 */
[----:B------:R-:W-:Y:S02]  /*1320*/  IMAD R21, R5, R7, R21 ;  /* 0x0000000705157224 */ /* 0x000fe400078e0215 */
[----:B------:R-:W-:-:S07]  /*1330*/  IMAD R20, R3, R2, R20 ;  /* 0x0000000203147224 */ /* 0x000fce00078e0214 */
.L_x_16:
[----:B------:R-:W-:Y:S01]  /*1340*/  BAR.SYNC.DEFER_BLOCKING 0x0 ;  /* 0x0000000000007b1d */ /* 0x000fe20000010000 */
[----:B------:R-:W-:Y:S01]  /*1350*/  UISETP.NE.AND UP1, UPT, UR8, 0x2, UPT ;  /* 0x000000020800788c */ /* 0x000fe2000bf25270 */
[----:B------:R-:W-:Y:S02]  /*1360*/  ISETP.NE.OR P5, PT, R0, 0x2, !P5 ;  /* 0x000000020000780c */ /* 0x000fe40006fa5670 */
[----:B------:R-:W-:-:S06]  /*1370*/  LOP3.LUT R2, R70, 0x1f, RZ, 0xc0, !PT ;  /* 0x0000001f46027812 */ /* 0x000fcc00078ec0ff */
[----:B------:R-:W-:Y:S05]  /*1380*/  BRA.U UP1, `(.L_x_17) ;  /* 0x0000001101547547 */ /* 0x000fea000b800000 */
[----:B------:R-:W1:Y:S01]  /*1390*/  LDCU UR13, c[0x0][0x38c] ;  /* 0x00007180ff0d77ac */ /* 0x000e620008000800 */
[----:B------:R-:W2:Y:S01]  /*13a0*/  LDC R8, c[0x0][0x370] ;  /* 0x0000dc00ff087b82 */ /* 0x000ea20000000800 */
[----:B------:R-:W-:Y:S01]  /*13b0*/  PLOP3.LUT P1, PT, PT, PT, UP2, 0x80, 0x8 ;  /* 0x000000000008781c */ /* 0x000fe20003f2f028 */
[----:B------:R-:W-:Y:S01]  /*13c0*/  IMAD.MOV.U32 R15, RZ, RZ, 0x1 ;  /* 0x00000001ff0f7424 */ /* 0x000fe200078e00ff */
[----:B------:R-:W-:Y:S01]  /*13d0*/  ISETP.EQ.OR P4, PT, R2, RZ, P5 ;  /* 0x000000ff0200720c */ /* 0x000fe20002f82670 */
[----:B------:R-:W-:Y:S01]  /*13e0*/  IMAD.MOV.U32 R14, RZ, RZ, RZ ;  /* 0x000000ffff0e7224 */ /* 0x000fe200078e00ff */
[----:B------:R-:W-:Y:S02]  /*13f0*/  PLOP3.LUT P1, PT, P1, PT, PT, 0x8, 0x80 ;  /* 0x000000000080781c */ /* 0x000fe40000f2e170 */
[----:B------:R-:W-:Y:S01]  /*1400*/  CS2R R12, SRZ ;  /* 0x00000000000c7805 */ /* 0x000fe2000001ff00 */
[----:B------:R-:W-:Y:S01]  /*1410*/  IMAD.MOV.U32 R11, RZ, RZ, 0x1 ;  /* 0x00000001ff0b7424 */ /* 0x000fe200078e00ff */
[----:B------:R-:W4:Y:S01]  /*1420*/  LDC R0, c[0x0][0x374] ;  /* 0x0000dd00ff007b82 */ /* 0x000f220000000800 */
[----:B------:R-:W2:Y:S01]  /*1430*/  LDCU.64 UR22, c[0x0][0x348] ;  /* 0x00006900ff1677ac */ /* 0x000ea20008000a00 */
[----:B------:R-:W-:Y:S01]  /*1440*/  UMOV UR6, URZ ;  /* 0x000000ff00067c82 */ /* 0x000fe20008000000 */
[----:B-1----:R-:W-:-:S04]  /*1450*/  UIADD3 UR5, UPT, UPT, UR13, 0x1f, URZ ;  /* 0x0000001f0d057890 */ /* 0x002fc8000fffe0ff */
[----:B------:R-:W-:-:S04]  /*1460*/  USHF.R.S32.HI UR4, URZ, 0x1f, UR5 ;  /* 0x0000001fff047899 */ /* 0x000fc80008011405 */
[----:B------:R-:W-:-:S04]  /*1470*/  ULEA.HI UR4, UR4, UR5, URZ, 0x5 ;  /* 0x0000000504047291 */ /* 0x000fc8000f8f28ff */
[----:B------:R-:W-:Y:S02]  /*1480*/  USHF.R.S32.HI UR15, URZ, 0x5, UR4 ;  /* 0x00000005ff0f7899 */ /* 0x000fe40008011404 */
[----:B------:R-:W-:Y:S02]  /*1490*/  UIADD3 UR4, UPT, UPT, UR13, -0x1, URZ ;  /* 0xffffffff0d047890 */ /* 0x000fe4000fffe0ff */
[----:B------:R-:W-:Y:S02]  /*14a0*/  UISETP.LT.U32.AND UP0, UPT, UR15, 0x4, UPT ;  /* 0x000000040f00788c */ /* 0x000fe4000bf01070 */
[----:B------:R-:W-:Y:S02]  /*14b0*/  UISETP.GE.U32.AND UP1, UPT, UR4, -0x3f, UPT ;  /* 0xffffffc10400788c */ /* 0x000fe4000bf26070 */
[----:B------:R-:W-:Y:S02]  /*14c0*/  USEL UR14, UR15, 0x4, UP0 ;  /* 0x000000040f0e7887 */ /* 0x000fe40008000000 */
[----:B------:R-:W-:-:S02]  /*14d0*/  UIADD3 UR13, UPT, UPT, UR13, 0x3e, URZ ;  /* 0x0000003e0d0d7890 */ /* 0x000fc4000fffe0ff */
[----:B------:R-:W-:Y:S02]  /*14e0*/  UIADD3 UR5, UPT, UPT, UR14, -0x1, URZ ;  /* 0xffffffff0e057890 */ /* 0x000fe4000fffe0ff */
[----:B------:R-:W-:-:S03]  /*14f0*/  UIADD3 UR7, UPT, UPT, UR15, -UR14, URZ ;  /* 0x8000000e0f077290 */ /* 0x000fc6000fffe0ff */
[----:B------:R-:W-:-:S04]  /*1500*/  @UP1 UIADD3 UR5, UPT, UPT, UR14, URZ, URZ ;  /* 0x000000ff0e051290 */ /* 0x000fc8000fffe0ff */
[----:B--2---:R-:W-:-:S12]  /*1510*/  UIADD3 UR5, UPT, UPT, UR5, 0x1, URZ ;  /* 0x0000000105057890 */ /* 0x004fd8000fffe0ff */
.L_x_35:
[----:B------:R-:W-:Y:S01]  /*1520*/  UISETP.NE.AND UP0, UPT, UR37, URZ, UPT ;  /* 0x000000ff2500728c */ /* 0x000fe2000bf05270 */
[----:B------:R-:W1:Y:S08]  /*1530*/  S2UR UR37, SR_CgaCtaId ;  /* 0x00000000002579c3 */ /* 0x000e700000008800 */
[----:B------:R-:W-:Y:S05]  /*1540*/  BRA.U UP0, `(.L_x_18) ;  /* 0x0000000100347547 */ /* 0x000fea000b800000 */
[----:B------:R-:W2:Y:S01]  /*1550*/  S2R R2, SR_CgaCtaId ;  /* 0x0000000000027919 */ /* 0x000ea20000008800 */
[----:B------:R-:W-:-:S04]  /*1560*/  MOV R3, 0x400 ;  /* 0x0000040000037802 */ /* 0x000fc80000000f00 */
[----:B--2---:R-:W-:Y:S02]  /*1570*/  LEA R2, R2, R3, 0x18 ;  /* 0x0000000302027211 */ /* 0x004fe400078ec0ff */
[----:B------:R-:W-:-:S03]  /*1580*/  SHF.L.U32 R3, R11, 0x1f, RZ ;  /* 0x0000001f0b037819 */ /* 0x000fc600000006ff */
[----:B------:R-:W-:-:S04]  /*1590*/  IMAD R2, R12, 0x8, R2 ;  /* 0x000000080c027824 */ /* 0x000fc800078e0202 */
[----:B------:R-:W2:Y:S02]  /*15a0*/  SYNCS.PHASECHK.TRANS64.TRYWAIT P0, [R2+URZ+0xf0], R3 ;  /* 0x0000f003020075a7 */ /* 0x000ea400080011ff */
[----:B--2---:R-:W-:Y:S05]  /*15b0*/  @!P0 BRA `(.L_x_19) ;  /* 0x0000005400b08947 */ /* 0x004fea0003800000 */
.L_x_115:
[----:B------:R-:W-:Y:S01]  /*15c0*/  VIADD R12, R12, 0x1 ;  /* 0x000000010c0c7836 */ /* 0x000fe20000000000 */
[----:B------:R2:W-:Y:S04]  /*15d0*/  SYNCS.ARRIVE.TRANS64.A1T0 RZ, [R2+URZ+0xe0], RZ ;  /* 0x0000e0ff02ff79a7 */ /* 0x0005e800081000ff */
[----:B------:R-:W-:-:S04]  /*15e0*/  ISETP.NE.AND P0, PT, R12, 0x2, PT ;  /* 0x000000020c00780c */ /* 0x000fc80003f05270 */
[----:B------:R-:W-:Y:S02]  /*15f0*/  SEL R12, R12, RZ, P0 ;  /* 0x000000ff0c0c7207 */ /* 0x000fe40000000000 */
[----:B--2---:R-:W-:-:S04]  /*1600*/  SEL R2, RZ, 0x1, P0 ;  /* 0x00000001ff027807 */ /* 0x004fc80000000000 */
[----:B------:R-:W-:-:S07]  /*1610*/  LOP3.LUT R11, R11, R2, RZ, 0x3c, !PT ;  /* 0x000000020b0b7212 */ /* 0x000fce00078e3cff */
.L_x_18:
[----:B------:R-:W-:Y:S01]  /*1620*/  UMOV UR4, 0x400 ;  /* 0x0000040000047882 */ /* 0x000fe20000000000 */
[----:B------:R-:W-:Y:S01]  /*1630*/  SHF.L.U32 R2, R15, 0x1f, RZ ;  /* 0x0000001f0f027819 */ /* 0x000fe200000006ff */
[----:B-1----:R-:W-:Y:S01]  /*1640*/  ULEA UR4, UR37, UR4, 0x18 ;  /* 0x0000000425047291 */ /* 0x002fe2000f8ec0ff */
[----:B------:R-:W-:Y:S01]  /*1650*/  R2UR UR35, R21 ;  /* 0x00000000152372ca */ /* 0x000fe200000e0000 */
[----:B------:R-:W-:Y:S01]  /*1660*/  UISETP.GE.U32.AND UP0, UPT, UR13, 0x3f, UPT ;  /* 0x0000003f0d00788c */ /* 0x000fe2000bf06070 */
[----:B------:R-:W-:Y:S01]  /*1670*/  R2UR UR11, R20 ;  /* 0x00000000140b72ca */ /* 0x000fe200000e0000 */
[----:B------:R-:W-:Y:S01]  /*1680*/  ULEA UR8, UR6, UR4, 0x3 ;  /* 0x0000000406087291 */ /* 0x000fe2000f8e18ff */
[----:B------:R-:W-:-:S08]  /*1690*/  UMOV UR24, URZ ;  /* 0x000000ff00187c82 */ /* 0x000fd00008000000 */
[----:B------:R1:W2:Y:S01]  /*16a0*/  SYNCS.PHASECHK.TRANS64.TRYWAIT P0, [UR8+0x20], R2 ;  /* 0x00002002ff0075a7 */ /* 0x0002a20008001108 */
[----:B------:R-:W-:Y:S02]  /*16b0*/  USHF.L.U32 UR35, UR35, 0x6, URZ ;  /* 0x0000000623237899 */ /* 0x000fe400080006ff */
[----:B------:R-:W-:Y:S01]  /*16c0*/  USHF.L.U32 UR11, UR11, 0x6, URZ ;  /* 0x000000060b0b7899 */ /* 0x000fe200080006ff */
[----:B------:R-:W-:Y:S11]  /*16d0*/  BRA.U !UP0, `(.L_x_20) ;  /* 0x0000000108a47547 */ /* 0x000ff6000b800000 */
[----:B------:R-:W-:Y:S01]  /*16e0*/  UMOV UR16, URZ ;  /* 0x000000ff00107c82 */ /* 0x000fe20008000000 */
[----:B------:R-:W-:-:S05]  /*16f0*/  UMOV UR17, UR6 ;  /* 0x0000000600117c82 */ /* 0x000fca0008000000 */
.L_x_25:
[----:B-1----:R-:W-:Y:S01]  /*1700*/  ULEA UR33, UR17, UR4, 0x3 ;  /* 0x0000000411217291 */ /* 0x002fe2000f8e18ff */
[----:B--2---:R-:W-:Y:S01]  /*1710*/  @!P5 MOV R3, 0x2000 ;  /* 0x000020000003d802 */ /* 0x004fe20000000f00 */
[----:B--2---:R-:W-:Y:S10]  /*1720*/  @P0 BRA `(.L_x_21) ;  /* 0x00000000000c0947 */ /* 0x004ff40003800000 */
[----:B------:R-:W-:-:S04]  /*1730*/  SHF.L.U32 R4, R15, 0x1f, RZ ;  /* 0x0000001f0f047819 */ /* 0x000fc800000006ff */
[----:B------:R-:W2:Y:S02]  /*1740*/  SYNCS.PHASECHK.TRANS64.TRYWAIT P0, [UR33+0x20], R4 ;  /* 0x00002004ff0075a7 */ /* 0x000ea40008001121 */
[----:B--2---:R-:W-:Y:S05]  /*1750*/  @!P0 BRA `(.L_x_22) ;  /* 0x00000054005c8947 */ /* 0x004fea0003800000 */
.L_x_21:
[----:B------:R2:W-:Y:S01]  /*1760*/  @!P5 SYNCS.ARRIVE.TRANS64 RZ, [UR33], R3 ;  /* 0x00000003ffffd9a7 */ /* 0x0005e20008000021 */
[----:B------:R-:W-:Y:S04]  /*1770*/  BSSY.RECONVERGENT B0, `(.L_x_23) ;  /* 0x0000003000007945 */ /* 0x000fe80003800200 */
[----:B------:R-:W-:Y:S05]  /*1780*/  @P4 BRA `(.L_x_24) ;  /* 0x0000000000044947 */ /* 0x000fea0003800000 */
[----:B------:R-:W-:Y:S05]  /*1790*/  BPT.TRAP 0x1 ;  /* 0x000000040000795c */ /* 0x000fea0000300000 */
.L_x_24:
[----:B------:R-:W-:Y:S05]  /*17a0*/  BSYNC.RECONVERGENT B0 ;  /* 0x0000000000007941 */ /* 0x000fea0003800200 */
.L_x_23:
[----:B------:R-:W-:Y:S02]  /*17b0*/  UIADD3 UR6, UPT, UPT, UR17, 0x1, URZ ;  /* 0x0000000111067890 */ /* 0x000fe4000fffe0ff */
[----:B------:R-:W-:Y:S02]  /*17c0*/  UIADD3 UR26, UP1, UPT, UR22, 0x80, URZ ;  /* 0x00000080161a7890 */ /* 0x000fe4000ff3e0ff */
[----:B------:R-:W-:Y:S02]  /*17d0*/  UISETP.NE.AND UP0, UPT, UR6, 0x4, UPT ;  /* 0x000000040600788c */ /* 0x000fe4000bf05270 */
[----:B------:R-:W-:Y:S02]  /*17e0*/  USHF.L.U32 UR34, UR16, 0x5, URZ ;  /* 0x0000000510227899 */ /* 0x000fe400080006ff */
[----:B------:R-:W-:Y:S02]  /*17f0*/  USEL UR9, URZ, 0x1, UP0 ;  /* 0x00000001ff097887 */ /* 0x000fe40008000000 */
[----:B------:R-:W-:-:S02]  /*1800*/  USEL UR6, UR6, URZ, UP0 ;  /* 0x000000ff06067287 */ /* 0x000fc40008000000 */
[----:B------:R-:W-:Y:S02]  /*1810*/  UIADD3 UR20, UP0, UPT, UR22, 0x180, URZ ;  /* 0x0000018016147890 */ /* 0x000fe4000ff1e0ff */
[----:B------:R-:W-:Y:S01]  /*1820*/  ULEA UR8, UR6, UR4, 0x3 ;  /* 0x0000000406087291 */ /* 0x000fe2000f8e18ff */
[----:B------:R-:W-:Y:S01]  /*1830*/  LOP3.LUT R15, R15, UR9, RZ, 0x3c, !PT ;  /* 0x000000090f0f7c12 */ /* 0x000fe2000f8e3cff */
[----:B------:R-:W-:Y:S02]  /*1840*/  UIADD3.X UR27, UPT, UPT, URZ, UR23, URZ, UP1, !UPT ;  /* 0x00000017ff1b7290 */ /* 0x000fe40008ffe4ff */
[----:B------:R-:W-:Y:S01]  /*1850*/  UIADD3.X UR21, UPT, UPT, URZ, UR23, URZ, UP0, !UPT ;  /* 0x00000017ff157290 */ /* 0x000fe200087fe4ff */
[----:B-1----:R-:W-:Y:S01]  /*1860*/  SHF.L.U32 R2, R15, 0x1f, RZ ;  /* 0x0000001f0f027819 */ /* 0x002fe200000006ff */
[----:B------:R-:W-:Y:S01]  /*1870*/  UMOV UR18, 0x0 ;  /* 0x0000000000127882 */ /* 0x000fe20000000000 */
[----:B------:R-:W-:Y:S01]  /*1880*/  UMOV UR19, 0x10000000 ;  /* 0x1000000000137882 */ /* 0x000fe20000000000 */
[----:B------:R-:W-:Y:S01]  /*1890*/  UMOV UR12, UR36 ;  /* 0x00000024000c7c82 */ /* 0x000fe20008000000 */
[----:B------:R1:W1:Y:S01]  /*18a0*/  SYNCS.PHASECHK.TRANS64.TRYWAIT P0, [UR8+0x20], R2 ;  /* 0x00002002ff0075a7 */ /* 0x0002620008001108 */
[----:B------:R-:W-:Y:S01]  /*18b0*/  ULEA UR8, UR17, UR4, 0xc ;  /* 0x0000000411087291 */ /* 0x000fe2000f8e60ff */
[----:B------:R-:W-:Y:S01]  /*18c0*/  UMOV UR9, UR33 ;  /* 0x0000002100097c82 */ /* 0x000fe20008000000 */
[----:B------:R-:W-:-:S02]  /*18d0*/  UMOV UR10, UR34 ;  /* 0x00000022000a7c82 */ /* 0x000fc40008000000 */
[----:B------:R-:W-:Y:S02]  /*18e0*/  UIADD3 UR32, UPT, UPT, UR8, 0x3400, URZ ;  /* 0x0000340008207890 */ /* 0x000fe4000fffe0ff */
[----:B------:R-:W-:Y:S02]  /*18f0*/  UIADD3 UR8, UPT, UPT, UR8, 0x7400, URZ ;  /* 0x0000740008087890 */ /* 0x000fe4000fffe0ff */
[----:B------:R-:W-:Y:S01]  /*1900*/  UIADD3 UR16, UPT, UPT, UR16, 0x1, URZ ;  /* 0x0000000110107890 */ /* 0x000fe2000fffe0ff */
[----:B------:R-:W-:Y:S01]  /*1910*/  UMOV UR24, UR5 ;  /* 0x0000000500187c82 */ /* 0x000fe20008000000 */
[----:B------:R-:W-:Y:S02]  /*1920*/  UMOV UR17, UR6 ;  /* 0x0000000600117c82 */ /* 0x000fe40008000000 */
[----:B------:R-:W-:Y:S01]  /*1930*/  UISETP.NE.AND UP0, UPT, UR16, UR5, UPT ;  /* 0x000000051000728c */ /* 0x000fe2000bf05270 */
[----:B------:R1:W-:Y:S02]  /*1940*/  UTMALDG.3D [UR32], [UR26], desc[UR18] ;  /* 0x000012201a0075b4 */ /* 0x0003e40008011000 */
[----:B------:R1:W-:Y:S06]  /*1950*/  UTMALDG.3D [UR8], [UR20], desc[UR18] ;  /* 0x00001208140075b4 */ /* 0x0003ec0008011000 */
[----:B------:R-:W-:Y:S05]  /*1960*/  BRA.U UP0, `(.L_x_25) ;  /* 0xfffffffd00647547 */ /* 0x000fea000b83ffff */
.L_x_20:
[----:B-1----:R-:W-:Y:S01]  /*1970*/  ULEA UR8, UR6, UR4, 0x3 ;  /* 0x0000000406087291 */ /* 0x002fe2000f8e18ff */
[----:B------:R-:W-:Y:S01]  /*1980*/  SHF.L.U32 R2, R15, 0x1f, RZ ;  /* 0x0000001f0f027819 */ /* 0x000fe200000006ff */
[----:B------:R-:W-:Y:S01]  /*1990*/  @!P1 SYNCS.ARRIVE.TRANS64.A1T0 RZ, [UR4+0x78], RZ ;  /* 0x000078ffffff99a7 */ /* 0x000fe20008100004 */
[----:B------:R-:W-:-:S06]  /*19a0*/  UISETP.GT.AND UP0, UPT, UR15, UR14, UPT ;  /* 0x0000000e0f00728c */ /* 0x000fcc000bf04270 */
[----:B--2---:R1:W2:Y:S03]  /*19b0*/  SYNCS.PHASECHK.TRANS64.TRYWAIT P0, [UR8+0x20], R2 ;  /* 0x00002002ff0075a7 */ /* 0x0042a60008001108 */
[----:B------:R-:W-:Y:S05]  /*19c0*/  BRA.U !UP0, `(.L_x_26) ;  /* 0x0000000108a87547 */ /* 0x000fea000b800000 */
[----:B------:R-:W-:Y:S01]  /*19d0*/  UIADD3 UR21, UPT, UPT, UR7, UR24, URZ ;  /* 0x0000001807157290 */ /* 0x000fe2000fffe0ff */
[----:B------:R-:W-:-:S11]  /*19e0*/  UMOV UR25, UR6 ;  /* 0x0000000600197c82 */ /* 0x000fd60008000000 */
.L_x_31:
[----:B-1----:R-:W-:Y:S01]  /*19f0*/  ULEA UR17, UR25, UR4, 0x3 ;  /* 0x0000000419117291 */ /* 0x002fe2000f8e18ff */
[----:B--2---:R-:W-:Y:S01]  /*1a00*/  @!P5 MOV R3, 0x2000 ;  /* 0x000020000003d802 */ /* 0x004fe20000000f00 */
[----:B--2---:R-:W-:Y:S10]  /*1a10*/  @P0 BRA `(.L_x_27) ;  /* 0x00000000000c0947 */ /* 0x004ff40003800000 */
[----:B------:R-:W-:-:S04]  /*1a20*/  SHF.L.U32 R4, R15, 0x1f, RZ ;  /* 0x0000001f0f047819 */ /* 0x000fc800000006ff */
[----:B------:R-:W2:Y:S02]  /*1a30*/  SYNCS.PHASECHK.TRANS64.TRYWAIT P0, [UR17+0x20], R4 ;  /* 0x00002004ff0075a7 */ /* 0x000ea40008001111 */
[----:B--2---:R-:W-:Y:S05]  /*1a40*/  @!P0 BRA `(.L_x_28) ;  /* 0x0000005000b88947 */ /* 0x004fea0003800000 */
.L_x_27:
[----:B------:R2:W-:Y:S01]  /*1a50*/  @!P5 SYNCS.ARRIVE.TRANS64 RZ, [UR17], R3 ;  /* 0x00000003ffffd9a7 */ /* 0x0005e20008000011 */
[----:B------:R-:W-:Y:S04]  /*1a60*/  BSSY.RECONVERGENT B0, `(.L_x_29) ;  /* 0x0000003000007945 */ /* 0x000fe80003800200 */
[----:B------:R-:W-:Y:S05]  /*1a70*/  @P4 BRA `(.L_x_30) ;  /* 0x0000000000044947 */ /* 0x000fea0003800000 */
[----:B------:R-:W-:Y:S05]  /*1a80*/  BPT.TRAP 0x1 ;  /* 0x000000040000795c */ /* 0x000fea0000300000 */
.L_x_30:
[----:B------:R-:W-:Y:S05]  /*1a90*/  BSYNC.RECONVERGENT B0 ;  /* 0x0000000000007941 */ /* 0x000fea0003800200 */
.L_x_29:
        /* <DEDUP_REMOVED lines=20> */
[----:B------:R-:W-:Y:S01]  /*1be0*/  UIADD3 UR8, UPT, UPT, UR8, 0x7400, URZ ;  /* 0x0000740008087890 */ /* 0x000fe2000fffe0ff */
[----:B------:R-:W-:Y:S01]  /*1bf0*/  UMOV UR9, UR17 ;  /* 0x0000001100097c82 */ /* 0x000fe20008000000 */
[----:B------:R-:W-:Y:S01]  /*1c00*/  UMOV UR10, UR18 ;  /* 0x00000012000a7c82 */ /* 0x000fe20008000000 */
[----:B------:R-:W-:Y:S01]  /*1c10*/  UIADD3 UR24, UPT, UPT, UR24, 0x1, URZ ;  /* 0x0000000118187890 */ /* 0x000fe2000fffe0ff */
[----:B------:R-:W-:-:S03]  /*1c20*/  UMOV UR25, UR6 ;  /* 0x0000000600197c82 */ /* 0x000fc60008000000 */
[----:B------:R1:W-:Y:S01]  /*1c30*/  UTMALDG.3D [UR16], [UR30], desc[UR26] ;  /* 0x00001a101e0075b4 */ /* 0x0003e20008011000 */
[----:B------:R-:W-:Y:S01]  /*1c40*/  UISETP.NE.AND UP0, UPT, UR24, UR21, UPT ;  /* 0x000000151800728c */ /* 0x000fe2000bf05270 */
[----:B------:R1:W-:Y:S08]  /*1c50*/  UTMALDG.3D [UR8], [UR28], desc[UR26] ;  /* 0x00001a081c0075b4 */ /* 0x0003f00008011000 */
[----:B------:R-:W-:Y:S05]  /*1c60*/  BRA.U UP0, `(.L_x_31) ;  /* 0xfffffffd00607547 */ /* 0x000fea000b83ffff */
.L_x_26:
[C---:B-1----:R-:W-:Y:S01]  /*1c70*/  LEA R2, R14.reuse, UR4, 0x3 ;  /* 0x000000040e027c11 */ /* 0x042fe2000f8e18ff */
[----:B------:R-:W-:Y:S01]  /*1c80*/  NOP ;  /* 0x0000000000007918 */ /* 0x000fe20000000000 */
[----:B--2---:R-:W-:Y:S02]  /*1c90*/  SHF.L.U32 R3, R13, 0x1f, RZ ;  /* 0x0000001f0d037819 */ /* 0x004fe400000006ff */
[----:B------:R-:W-:Y:S02]  /*1ca0*/  LEA R4, R14, UR4, 0x4 ;  /* 0x000000040e047c11 */ /* 0x000fe4000f8e20ff */
[----:B------:R-:W1:Y:S02]  /*1cb0*/  SYNCS.PHASECHK.TRANS64.TRYWAIT P0, [R2+URZ+0x80], R3 ;  /* 0x00008003020075a7 */ /* 0x000e6400080011ff */
[----:B-1----:R-:W-:Y:S05]  /*1cc0*/  @!P0 BRA `(.L_x_32) ;  /* 0x0000005000308947 */ /* 0x002fea0003800000 */
.L_x_118:
[----:B------:R-:W2:Y:S01]  /*1cd0*/  LDS.128 R4, [R4+0x110] ;  /* 0x0001100004047984 */ /* 0x000ea20000000c00 */
[----:B---3--:R-:W-:Y:S01]  /*1ce0*/  ISETP.GE.AND P0, PT, R26, 0x1, PT ;  /* 0x000000011a00780c */ /* 0x008fe20003f06270 */
[----:B-1----:R-:W-:Y:S01]  /*1cf0*/  VIADD R2, R2, 0x90 ;  /* 0x0000009002027836 */ /* 0x002fe20000000000 */
[----:B------:R-:W-:Y:S01]  /*1d00*/  @!PT LDS RZ, [RZ] ;  /* 0x00000000fffff984 */ /* 0x000fe20000000800 */
[----:B------:R-:W-:Y:S01]  /*1d10*/  @!PT LDS RZ, [RZ] ;  /* 0x00000000fffff984 */ /* 0x000fe20000000800 */
[----:B------:R-:W-:Y:S01]  /*1d20*/  @!PT LDS RZ, [RZ] ;  /* 0x00000000fffff984 */ /* 0x000fe20000000800 */
[----:B------:R-:W-:Y:S01]  /*1d30*/  @!PT LDS RZ, [RZ] ;  /* 0x00000000fffff984 */ /* 0x000fe20000000800 */
[----:B------:R1:W-:Y:S06]  /*1d40*/  MEMBAR.ALL.CTA ;  /* 0x0000000000007992 */ /* 0x0003ec0000008000 */
[----:B-1----:R-:W1:Y:S01]  /*1d50*/  FENCE.VIEW.ASYNC.S ;  /* 0x00000000000073c6 */ /* 0x002e620000000000 */
[----:B------:R-:W-:-:S04]  /*1d60*/  PRMT R2, RZ, 0x654, R2 ;  /* 0x00000654ff027816 */ /* 0x000fc80000000002 */
[----:B-1----:R1:W-:Y:S01]  /*1d70*/  SYNCS.ARRIVE.TRANS64.RED.A1T0 RZ, [R2+URZ], RZ ;  /* 0x000000ff02ff79a7 */ /* 0x0023e200081004ff */
[----:B--2---:R-:W-:-:S13]  /*1d80*/  LOP3.LUT P2, RZ, R6, 0x1, RZ, 0xc0, !PT ;  /* 0x0000000106ff7812 */ /* 0x004fda000784c0ff */
[----:B------:R-:W-:Y:S01]  /*1d90*/  @P2 SHF.R.U32.HI R3, RZ, 0x10, R5 ;  /* 0x00000010ff032819 */ /* 0x000fe20000011605 */
[----:B------:R-:W-:Y:S01]  /*1da0*/  VOTEU.ANY UP0, P2 ;  /* 0x0000000000ff7886 */ /* 0x000fe20001000100 */
[----:B------:R-:W-:Y:S02]  /*1db0*/  @P2 MOV R10, R4 ;  /* 0x00000004000a2202 */ /* 0x000fe40000000f00 */
[----:B------:R-:W-:Y:S02]  /*1dc0*/  @P2 R2UR.BROADCAST UR8, R3 ;  /* 0x00000000030822ca */ /* 0x000fe400008e0000 */
[----:B------:R-:W-:-:S11]  /*1dd0*/  @P2 LOP3.LUT R9, R5, 0xffff, RZ, 0xc0, !PT ;  /* 0x0000ffff05092812 */ /* 0x000fd600078ec0ff */
[----:B------:R-:W-:Y:S01]  /*1de0*/  @UP0 UMOV UR36, UR8 ;  /* 0x0000000800240c82 */ /* 0x000fe20008000000 */
[----:B-1----:R-:W-:Y:S05]  /*1df0*/  @!P0 BRA `(.L_x_33) ;  /* 0x0000000000b88947 */ /* 0x002fea0003800000 */
[----:B------:R-:W4:Y:S01]  /*1e00*/  LDC.64 R4, c[0x0][0xb18] ;  /* 0x0002c600ff047b82 */ /* 0x000f220000000a00 */
[----:B------:R-:W-:-:S07]  /*1e10*/  ISETP.NE.AND P3, PT, R26, 0x1, PT ;  /* 0x000000011a00780c */ /* 0x000fce0003f65270 */
[----:B------:R-:W1:Y:S08]  /*1e20*/  LDC.64 R6, c[0x0][0xb10] ;  /* 0x0002c400ff067b82 */ /* 0x000e700000000a00 */
[----:B------:R-:W2:Y:S08]  /*1e30*/  LDC R16, c[0x0][0xb20] ;  /* 0x0002c800ff107b82 */ /* 0x000eb00000000800 */
[----:B------:R-:W3:Y:S01]  /*1e40*/  LDC R17, c[0x0][0xb0c] ;  /* 0x0002c300ff117b82 */ /* 0x000ee20000000800 */
[----:B----4-:R-:W-:Y:S01]  /*1e50*/  IMAD.HI.U32 R19, R0, R5, RZ ;  /* 0x0000000500137227 */ /* 0x010fe200078e00ff */
[----:B------:R-:W-:-:S03]  /*1e60*/  ISETP.NE.AND P0, PT, R4, 0x1, PT ;  /* 0x000000010400780c */ /* 0x000fc60003f05270 */
[----:B------:R-:W-:-:S03]  /*1e70*/  IMAD.HI.U32 R5, R9, R5, RZ ;  /* 0x0000000509057227 */ /* 0x000fc600078e00ff */
[----:B------:R-:W4:Y:S01]  /*1e80*/  LDC.64 R2, c[0x0][0xb28] ;  /* 0x0002ca00ff027b82 */ /* 0x000f220000000a00 */
[----:B-1----:R-:W-:-:S04]  /*1e90*/  IMAD.HI.U32 R20, R8, R6, RZ ;  /* 0x0000000608147227 */ /* 0x002fc800078e00ff */
[----:B------:R-:W-:Y:S01]  /*1ea0*/  IMAD.HI.U32 R21, R10, R6, RZ ;  /* 0x000000060a157227 */ /* 0x000fe200078e00ff */
[----:B------:R-:W-:Y:S02]  /*1eb0*/  SHF.R.U32.HI R20, RZ, R7, R20 ;  /* 0x00000007ff147219 */ /* 0x000fe40000011614 */
[-C--:B--2---:R-:W-:Y:S02]  /*1ec0*/  SHF.R.U32.HI R19, RZ, R16.reuse, R19 ;  /* 0x00000010ff137219 */ /* 0x084fe40000011613 */
[----:B------:R-:W-:Y:S02]  /*1ed0*/  SHF.R.U32.HI R5, RZ, R16, R5 ;  /* 0x00000010ff057219 */ /* 0x000fe40000011605 */
[----:B------:R-:W-:Y:S02]  /*1ee0*/  SEL R19, R0, R19, !P0 ;  /* 0x0000001300137207 */ /* 0x000fe40004000000 */
[----:B------:R-:W-:Y:S02]  /*1ef0*/  SHF.R.U32.HI R21, RZ, R7, R21 ;  /* 0x00000007ff157219 */ /* 0x000fe40000011615 */
[----:B---3--:R-:W-:-:S02]  /*1f00*/  ISETP.NE.AND P1, PT, R17, 0x1, PT ;  /* 0x000000011100780c */ /* 0x008fc40003f25270 */
[----:B------:R-:W-:Y:S02]  /*1f10*/  SEL R5, R9, R5, !P0 ;  /* 0x0000000509057207 */ /* 0x000fe40004000000 */
[----:B------:R-:W-:Y:S02]  /*1f20*/  SEL R20, R8, R20, !P1 ;  /* 0x0000001408147207 */ /* 0x000fe40004800000 */
[----:B------:R-:W-:Y:S01]  /*1f30*/  SEL R21, R10, R21, !P1 ;  /* 0x000000150a157207 */ /* 0x000fe20004800000 */
[----:B----4-:R-:W-:-:S04]  /*1f40*/  IMAD.HI.U32 R18, R19, R2, RZ ;  /* 0x0000000213127227 */ /* 0x010fc800078e00ff */
        /* <DEDUP_REMOVED lines=10> */
[----:B------:R-:W-:-:S04]  /*1ff0*/  @!P0 IMAD.HI.U32 R7, R21, R2, RZ ;  /* 0x0000000215078227 */ /* 0x000fc800078e00ff */
[----:B------:R-:W-:Y:S01]  /*2000*/  IMAD.MOV R2, RZ, RZ, -R6 ;  /* 0x000000ffff027224 */ /* 0x000fe200078e0a06 */
[----:B------:R-:W-:Y:S02]  /*2010*/  @!P0 SHF.R.U32.HI R3, RZ, R3, R7 ;  /* 0x00000003ff038219 */ /* 0x000fe40000011607 */
[----:B------:R-:W-:Y:S01]  /*2020*/  IADD3 R7, PT, PT, -R5, RZ, RZ ;  /* 0x000000ff05077210 */ /* 0x000fe20007ffe1ff */
[----:B------:R-:W-:Y:S01]  /*2030*/  IMAD R2, R26, R2, R5 ;  /* 0x000000021a027224 */ /* 0x000fe200078e0205 */
        /* <DEDUP_REMOVED lines=10> */
.L_x_33:
[----:B------:R-:W1:Y:S02]  /*20e0*/  LDCU UR8, c[0x0][0xb30] ;  /* 0x00016600ff0877ac */ /* 0x000e640008000800 */
[----:B-1----:R-:W-:-:S09]  /*20f0*/  UISETP.NE.AND UP0, UPT, UR8, 0x1, UPT ;  /* 0x000000010800788c */ /* 0x002fd2000bf05270 */
[----:B------:R-:W-:Y:S05]  /*2100*/  BRA.U UP0, `(.L_x_34) ;  /* 0x0000000100407547 */ /* 0x000fea000b800000 */
[----:B------:R-:W1:Y:S08]  /*2110*/  LDC.64 R4, c[0x0][0xb10] ;  /* 0x0002c400ff047b82 */ /* 0x000e700000000a00 */
[----:B------:R-:W2:Y:S08]  /*2120*/  LDC.64 R2, c[0x0][0xb18] ;  /* 0x0002c600ff027b82 */ /* 0x000eb00000000a00 */
[----:B------:R-:W3:Y:S08]  /*2130*/  LDC R6, c[0x0][0xb20] ;  /* 0x0002c800ff067b82 */ /* 0x000ef00000000800 */
[----:B------:R-:W4:Y:S01]  /*2140*/  LDC R7, c[0x0][0xb0c] ;  /* 0x0002c300ff077b82 */ /* 0x000f220000000800 */
[----:B-1----:R-:W-:-:S05]  /*2150*/  IMAD.HI.U32 R4, R10, R4, RZ ;  /* 0x000000040a047227 */ /* 0x002fca00078e00ff */
[----:B------:R-:W-:Y:S01]  /*2160*/  SHF.R.U32.HI R4, RZ, R5, R4 ;  /* 0x00000005ff047219 */ /* 0x000fe20000011604 */
[----:B--2---:R-:W-:Y:S01]  /*2170*/  IMAD.HI.U32 R3, R9, R3, RZ ;  /* 0x0000000309037227 */ /* 0x004fe200078e00ff */
[----:B------:R-:W-:-:S04]  /*2180*/  ISETP.NE.AND P0, PT, R2, 0x1, PT ;  /* 0x000000010200780c */ /* 0x000fc80003f05270 */
[----:B---3--:R-:W-:-:S04]  /*2190*/  SHF.R.U32.HI R3, RZ, R6, R3 ;  /* 0x00000006ff037219 */ /* 0x008fc80000011603 */
[----:B------:R-:W-:Y:S02]  /*21a0*/  SEL R3, R9, R3, !P0 ;  /* 0x0000000309037207 */ /* 0x000fe40004000000 */
[----:B----4-:R-:W-:-:S04]  /*21b0*/  ISETP.NE.AND P1, PT, R7, 0x1, PT ;  /* 0x000000010700780c */ /* 0x010fc80003f25270 */
[----:B------:R-:W-:-:S05]  /*21c0*/  SEL R4, R10, R4, !P1 ;  /* 0x000000040a047207 */ /* 0x000fca0004800000 */
[----:B------:R-:W-:Y:S02]  /*21d0*/  IMAD.IADD R5, R3, 0x1, -R4 ;  /* 0x0000000103057824 */ /* 0x000fe400078e0a04 */
[----:B------:R-:W-:Y:S02]  /*21e0*/  IMAD.IADD R3, R4, 0x1, -R3 ;  /* 0x0000000104037824 */ /* 0x000fe400078e0a03 */
[----:B------:R-:W-:Y:S02]  /*21f0*/  IMAD R10, R5, R7, R10 ;  /* 0x00000007050a7224 */ /* 0x000fe400078e020a */
[----:B------:R-:W-:-:S07]  /*2200*/  IMAD R9, R3, R2, R9 ;  /* 0x0000000203097224 */ /* 0x000fce00078e0209 */
.L_x_34:
[----:B------:R-:W-:Y:S01]  /*2210*/  VIADD R14, R14, 0x1 ;  /* 0x000000010e0e7836 */ /* 0x000fe20000000000 */
[----:B------:R-:W-:Y:S01]  /*2220*/  PLOP3.LUT P1, PT, PT, PT, PT, 0x80, 0x8 ;  /* 0x000000000008781c */ /* 0x000fe20003f2f070 */
[----:B------:R-:W-:Y:S02]  /*2230*/  IMAD.IADD R21, R10, 0x1, R59 ;  /* 0x000000010a157824 */ /* 0x000fe400078e023b */
[----:B------:R-:W-:Y:S01]  /*2240*/  IMAD.IADD R20, R9, 0x1, R58 ;  /* 0x0000000109147824 */ /* 0x000fe200078e023a */
[----:B------:R-:W-:-:S04]  /*2250*/  ISETP.NE.AND P0, PT, R14, 0x2, PT ;  /* 0x000000020e00780c */ /* 0x000fc80003f05270 */
[----:B------:R-:W-:Y:S02]  /*2260*/  SEL R2, RZ, 0x1, P0 ;  /* 0x00000001ff027807 */ /* 0x000fe40000000000 */
[----:B------:R-:W-:Y:S02]  /*2270*/  SEL R14, R14, RZ, P0 ;  /* 0x000000ff0e0e7207 */ /* 0x000fe40000000000 */
[----:B------:R-:W-:Y:S01]  /*2280*/  LOP3.LUT R13, R13, R2, RZ, 0x3c, !PT ;  /* 0x000000020d0d7212 */ /* 0x000fe200078e3cff */
[----:B------:R-:W-:Y:S06]  /*2290*/  @P2 BRA `(.L_x_35) ;  /* 0xfffffff000a02947 */ /* 0x000fec000383ffff */
[----:B------:R-:W-:Y:S01]  /*22a0*/  UIADD3 UR4, UPT, UPT, UR4, 0x20, URZ ;  /* 0x0000002004047890 */ /* 0x000fe2000fffe0ff */
[----:B------:R-:W-:-:S03]  /*22b0*/  SHF.L.U32 R2, R15, 0x1f, RZ ;  /* 0x0000001f0f027819 */ /* 0x000fc600000006ff */
[----:B------:R-:W-:-:S09]  /*22c0*/  ULEA UR5, UR6, UR4, 0x3 ;  /* 0x0000000406057291 */ /* 0x000fd2000f8e18ff */
[----:B------:R-:W1:Y:S02]  /*22d0*/  SYNCS.PHASECHK.TRANS64.TRYWAIT P0, [UR5], R2 ;  /* 0x00000002ff0075a7 */ /* 0x000e640008001105 */
[----:B-1----:R-:W-:Y:S05]  /*22e0*/  @!P0 BRA `(.L_x_36) ;  /* 0x0000004800bc8947 */ /* 0x002fea0003800000 */
.L_x_120:
[----:B------:R-:W-:-:S04]  /*22f0*/  UIADD3 UR6, UPT, UPT, UR6, 0x1, URZ ;  /* 0x0000000106067890 */ /* 0x000fc8000fffe0ff */
[----:B------:R-:W-:-:S04]  /*2300*/  UISETP.NE.AND UP0, UPT, UR6, 0x4, UPT ;  /* 0x000000040600788c */ /* 0x000fc8000bf05270 */
[----:B------:R-:W-:Y:S02]  /*2310*/  USEL UR7, URZ, 0x1, UP0 ;  /* 0x00000001ff077887 */ /* 0x000fe40008000000 */
[----:B------:R-:W-:-:S04]  /*2320*/  USEL UR6, UR6, URZ, UP0 ;  /* 0x000000ff06067287 */ /* 0x000fc80008000000 */
[----:B------:R-:W-:Y:S01]  /*2330*/  ULEA UR5, UR6, UR4, 0x3 ;  /* 0x0000000406057291 */ /* 0x000fe2000f8e18ff */
[----:B-1----:R-:W-:-:S04]  /*2340*/  LOP3.LUT R2, R15, UR7, RZ, 0x3c, !PT ;  /* 0x000000070f027c12 */ /* 0x002fc8000f8e3cff */
[----:B------:R-:W-:-:S04]  /*2350*/  SHF.L.U32 R3, R2, 0x1f, RZ ;  /* 0x0000001f02037819 */ /* 0x000fc800000006ff */
[----:B------:R-:W1:Y:S02]  /*2360*/  SYNCS.PHASECHK.TRANS64.TRYWAIT P0, [UR5], R3 ;  /* 0x00000003ff0075a7 */ /* 0x000e640008001105 */
[----:B-1----:R-:W-:Y:S05]  /*2370*/  @!P0 BRA `(.L_x_37) ;  /* 0x0000004800b08947 */ /* 0x002fea0003800000 */
.L_x_122:
[----:B------:R-:W-:-:S04]  /*2380*/  UIADD3 UR6, UPT, UPT, UR6, 0x1, URZ ;  /* 0x0000000106067890 */ /* 0x000fc8000fffe0ff */
[----:B------:R-:W-:-:S04]  /*2390*/  UISETP.NE.AND UP0, UPT, UR6, 0x4, UPT ;  /* 0x000000040600788c */ /* 0x000fc8000bf05270 */
[----:B------:R-:W-:Y:S02]  /*23a0*/  USEL UR7, URZ, 0x1, UP0 ;  /* 0x00000001ff077887 */ /* 0x000fe40008000000 */
[----:B------:R-:W-:-:S04]  /*23b0*/  USEL UR6, UR6, URZ, UP0 ;  /* 0x000000ff06067287 */ /* 0x000fc80008000000 */
[----:B------:R-:W-:Y:S01]  /*23c0*/  ULEA UR5, UR6, UR4, 0x3 ;  /* 0x0000000406057291 */ /* 0x000fe2000f8e18ff */
[----:B------:R-:W-:-:S04]  /*23d0*/  LOP3.LUT R2, R2, UR7, RZ, 0x3c, !PT ;  /* 0x0000000702027c12 */ /* 0x000fc8000f8e3cff */
[----:B-1----:R-:W-:-:S04]  /*23e0*/  SHF.L.U32 R3, R2, 0x1f, RZ ;  /* 0x0000001f02037819 */ /* 0x002fc800000006ff */
[----:B------:R-:W1:Y:S02]  /*23f0*/  SYNCS.PHASECHK.TRANS64.TRYWAIT P0, [UR5], R3 ;  /* 0x00000003ff0075a7 */ /* 0x000e640008001105 */
[----:B-1----:R-:W-:Y:S05]  /*2400*/  @!P0 BRA `(.L_x_38) ;  /* 0x0000004800a48947 */ /* 0x002fea0003800000 */
.L_x_124:
[----:B------:R-:W-:-:S04]  /*2410*/  UIADD3 UR6, UPT, UPT, UR6, 0x1, URZ ;  /* 0x0000000106067890 */ /* 0x000fc8000fffe0ff */
[----:B------:R-:W-:-:S04]  /*2420*/  UISETP.NE.AND UP0, UPT, UR6, 0x4, UPT ;  /* 0x000000040600788c */ /* 0x000fc8000bf05270 */
[----:B------:R-:W-:Y:S02]  /*2430*/  USEL UR5, URZ, 0x1, UP0 ;  /* 0x00000001ff057887 */ /* 0x000fe40008000000 */
[----:B------:R-:W-:-:S04]  /*2440*/  USEL UR6, UR6, URZ, UP0 ;  /* 0x000000ff06067287 */ /* 0x000fc80008000000 */
[----:B------:R-:W-:Y:S01]  /*2450*/  ULEA UR6, UR6, UR4, 0x3 ;  /* 0x0000000406067291 */ /* 0x000fe2000f8e18ff */
[----:B------:R-:W-:-:S04]  /*2460*/  LOP3.LUT R2, R2, UR5, RZ, 0x3c, !PT ;  /* 0x0000000502027c12 */ /* 0x000fc8000f8e3cff */
[----:B------:R-:W-:Y:S01]  /*2470*/  SHF.L.U32 R2, R2, 0x1f, RZ ;  /* 0x0000001f02027819 */ /* 0x000fe200000006ff */
[----:B-1--4-:R-:W-:-:S07]  /*2480*/  IMAD.U32 R0, RZ, RZ, UR6 ;  /* 0x00000006ff007e24 */ /* 0x012fce000f8e00ff */
.L_x_39:
[----:B-1----:R1:W2:Y:S02]  /*2490*/  SYNCS.PHASECHK.TRANS64.TRYWAIT P0, [R0+URZ], R2 ;  /* 0x00000002000075a7 */ /* 0x0022a400080011ff */
[----:B--2---:R-:W-:Y:S05]  /*24a0*/  @!P0 NANOSLEEP.SYNCS 0x989680 ;  /* 0x009896800000895d */ /* 0x004fea0003900000 */
[----:B------:R-:W2:Y:S02]  /*24b0*/  @!P0 SYNCS.PHASECHK.TRANS64 P0, [R0+URZ], R2 ;  /* 0x00000002000085a7 */ /* 0x000ea400080010ff */
[----:B--2---:R-:W-:Y:S05]  /*24c0*/  @P0 EXIT ;  /* 0x000000000000094d */ /* 0x004fea0003800000 */
[----:B------:R-:W-:Y:S05]  /*24d0*/  BRA `(.L_x_39) ;  /* 0xfffffffc00ec7947 */ /* 0x000fea000383ffff */
.L_x_17:
[----:B------:R-:W-:-:S04]  /*24e0*/  UISETP.NE.AND UP1, UPT, UR37, URZ, UPT ;  /* 0x000000ff2500728c */ /* 0x000fc8000bf25270 */
[----:B------:R-:W-:-:S09]  /*24f0*/  UISETP.NE.OR UP1, UPT, UR8, 0x1, UP1 ;  /* 0x000000010800788c */ /* 0x000fd20008f25670 */
[----:B------:R-:W-:Y:S05]  /*2500*/  BRA.U UP1, `(.L_x_40) ;  /* 0x0000000501487547 */ /* 0x000fea000b800000 */
[----:B------:R-:W-:Y:S01]  /*2510*/  ISETP.NE.AND P2, PT, R2, RZ, PT ;  /* 0x000000ff0200720c */ /* 0x000fe20003f45270 */
[----:B------:R-:W-:Y:S01]  /*2520*/  IMAD.MOV.U32 R12, RZ, RZ, 0x1 ;  /* 0x00000001ff0c7424 */ /* 0x000fe200078e00ff */
[----:B------:R-:W-:Y:S02]  /*2530*/  CS2R R10, SRZ ;  /* 0x00000000000a7805 */ /* 0x000fe4000001ff00 */
[----:B------:R-:W-:Y:S01]  /*2540*/  CS2R R8, SRZ ;  /* 0x0000000000087805 */ /* 0x000fe2000001ff00 */
[----:B------:R-:W-:Y:S01]  /*2550*/  UMOV UR4, 0x400 ;  /* 0x0000040000047882 */ /* 0x000fe20000000000 */
[----:B------:R-:W-:Y:S01]  /*2560*/  UMOV UR6, URZ ;  /* 0x000000ff00067c82 */ /* 0x000fe20008000000 */
[----:B------:R-:W-:-:S12]  /*2570*/  ULEA UR37, UR37, UR4, 0x18 ;  /* 0x0000000425257291 */ /* 0x000fd8000f8ec0ff */
.L_x_44:
[----:B------:R-:W-:Y:S02]  /*2580*/  LEA R0, R8, UR37, 0x3 ;  /* 0x0000002508007c11 */ /* 0x000fe4000f8e18ff */
[----:B------:R-:W-:-:S03]  /*2590*/  SHF.L.U32 R4, R9, 0x1f, RZ ;  /* 0x0000001f09047819 */ /* 0x000fc600000006ff */
[----:B------:R-:W-:Y:S01]  /*25a0*/  VIADD R5, R0, 0xf0 ;  /* 0x000000f000057836 */ /* 0x000fe20000000000 */
[----:B------:R-:W1:Y:S02]  /*25b0*/  SYNCS.PHASECHK.TRANS64.TRYWAIT P0, [R0+URZ+0xe0], R4 ;  /* 0x0000e004000075a7 */ /* 0x000e6400080011ff */
[----:B-1----:R-:W-:Y:S05]  /*25c0*/  @!P0 BRA `(.L_x_41) ;  /* 0x00000048004c8947 */ /* 0x002fea0003800000 */
.L_x_125:
[----:B------:R-:W-:Y:S01]  /*25d0*/  ULEA UR5, UR6, UR37, 0x3 ;  /* 0x0000002506057291 */ /* 0x000fe2000f8e18ff */
[----:B-1----:R-:W-:Y:S01]  /*25e0*/  PRMT R0, RZ, 0x654, R5 ;  /* 0x00000654ff007816 */ /* 0x002fe20000000005 */
[----:B------:R-:W-:Y:S01]  /*25f0*/  @!P2 IMAD.MOV.U32 R4, RZ, RZ, 0x10 ;  /* 0x00000010ff04a424 */ /* 0x000fe200078e00ff */
[----:B------:R-:W-:Y:S01]  /*2600*/  SHF.L.U32 R5, R12, 0x1f, RZ ;  /* 0x0000001f0c057819 */ /* 0x000fe200000006ff */
[----:B------:R-:W-:Y:S01]  /*2610*/  UIADD3 UR4, UPT, UPT, UR5, 0x80, URZ ;  /* 0x0000008005047890 */ /* 0x000fe2000fffe0ff */
[----:B------:R1:W-:Y:S05]  /*2620*/  SYNCS.ARRIVE.TRANS64.RED.A1T0 RZ, [R0+URZ], RZ ;  /* 0x000000ff00ff79a7 */ /* 0x0003ea00081004ff */
[----:B------:R-:W-:Y:S01]  /*2630*/  IMAD.U32 R6, RZ, RZ, UR4 ;  /* 0x00000004ff067e24 */ /* 0x000fe2000f8e00ff */
[----:B------:R-:W2:Y:S04]  /*2640*/  SYNCS.PHASECHK.TRANS64.TRYWAIT P0, [UR5+0x90], R5 ;  /* 0x00009005ff0075a7 */ /* 0x000ea80008001105 */
[----:B------:R-:W-:Y:S01]  /*2650*/  PRMT R6, R2, 0x654, R6 ;  /* 0x0000065402067816 */ /* 0x000fe20000000006 */
[----:B-12---:R-:W-:Y:S06]  /*2660*/  @!P0 BRA `(.L_x_42) ;  /* 0x0000004800388947 */ /* 0x006fec0003800000 */
.L_x_127:
[----:B------:R-:W-:Y:S01]  /*2670*/  ULEA UR4, UR6, UR37, 0x4 ;  /* 0x0000002506047291 */ /* 0x000fe2000f8e20ff */
[----:B------:R-:W-:Y:S01]  /*2680*/  SEL R3, R6, R3, !P2 ;  /* 0x0000000306037207 */ /* 0x000fe20005000000 */
[----:B------:R-:W-:Y:S01]  /*2690*/  UIADD3 UR5, UPT, UPT, UR5, 0x80, URZ ;  /* 0x0000008005057890 */ /* 0x000fe2000fffe0ff */
[----:B-1----:R-:W-:Y:S01]  /*26a0*/  LEA R0, R11, UR37, 0x3 ;  /* 0x000000250b007c11 */ /* 0x002fe2000f8e18ff */
[----:B------:R-:W-:Y:S01]  /*26b0*/  UIADD3 UR4, UPT, UPT, UR4, 0x110, URZ ;  /* 0x0000011004047890 */ /* 0x000fe2000fffe0ff */
[----:B------:R1:W-:Y:S01]  /*26c0*/  @!P2 SYNCS.ARRIVE.TRANS64.RED RZ, [R3+URZ], R4 ;  /* 0x0000000403ffa9a7 */ /* 0x0003e200080004ff */
[----:B------:R-:W-:Y:S01]  /*26d0*/  UIADD3 UR6, UPT, UPT, UR6, 0x1, URZ ;  /* 0x0000000106067890 */ /* 0x000fe2000fffe0ff */
[----:B------:R-:W-:-:S03]  /*26e0*/  VIADD R8, R8, 0x1 ;  /* 0x0000000108087836 */ /* 0x000fc60000000000 */
[----:B------:R-:W-:Y:S02]  /*26f0*/  UISETP.NE.AND UP0, UPT, UR6, 0x2, UPT ;  /* 0x000000020600788c */ /* 0x000fe4000bf05270 */
[----:B------:R-:W-:Y:S01]  /*2700*/  ISETP.NE.AND P0, PT, R8, 0x2, PT ;  /* 0x000000020800780c */ /* 0x000fe20003f05270 */
[----:B------:R-:W-:Y:S06]  /*2710*/  UGETNEXTWORKID.BROADCAST [UR4], [UR5] ;  /* 0x00000000040073ca */ /* 0x000fec0008000100 */
[----:B------:R-:W-:Y:S02]  /*2720*/  USEL UR4, URZ, 0x1, UP0 ;  /* 0x00000001ff047887 */ /* 0x000fe40008000000 */
[----:B------:R-:W-:-:S04]  /*2730*/  USEL UR6, UR6, URZ, UP0 ;  /* 0x000000ff06067287 */ /* 0x000fc80008000000 */
[----:B------:R-:W-:Y:S02]  /*2740*/  LOP3.LUT R12, R12, UR4, RZ, 0x3c, !PT ;  /* 0x000000040c0c7c12 */ /* 0x000fe4000f8e3cff */
[----:B-1----:R-:W-:-:S04]  /*2750*/  SHF.L.U32 R4, R10, 0x1f, RZ ;  /* 0x0000001f0a047819 */ /* 0x002fc800000006ff */
[----:B------:R-:W1:Y:S02]  /*2760*/  SYNCS.PHASECHK.TRANS64.TRYWAIT P1, [R0+URZ+0x80], R4 ;  /* 0x00008004000075a7 */ /* 0x000e6400080211ff */
[----:B-1----:R-:W-:Y:S05]  /*2770*/  @!P1 BRA `(.L_x_43) ;  /* 0x00000048000c9947 */ /* 0x002fea0003800000 */
.L_x_128:
[C---:B-1----:R-:W-:Y:S01]  /*2780*/  LEA R4, R11.reuse, UR37, 0x4 ;  /* 0x000000250b047c11 */ /* 0x042fe2000f8e20ff */
[----:B------:R-:W-:Y:S01]  /*2790*/  VIADD R0, R0, 0x90 ;  /* 0x0000009000007836 */ /* 0x000fe20000000000 */
[----:B------:R-:W-:Y:S01]  /*27a0*/  SEL R8, R8, RZ, P0 ;  /* 0x000000ff08087207 */ /* 0x000fe20000000000 */
[----:B------:R-:W-:-:S03]  /*27b0*/  VIADD R11, R11, 0x1 ;  /* 0x000000010b0b7836 */ /* 0x000fc60000000000 */
[----:B------:R-:W1:Y:S01]  /*27c0*/  LDS.128 R4, [R4+0x110] ;  /* 0x0001100004047984 */ /* 0x000e620000000c00 */
[----:B------:R-:W-:Y:S02]  /*27d0*/  PRMT R0, RZ, 0x654, R0 ;  /* 0x00000654ff007816 */ /* 0x000fe40000000000 */
[C---:B------:R-:W-:Y:S01]  /*27e0*/  ISETP.NE.AND P1, PT, R11.reuse, 0x2, PT ;  /* 0x000000020b00780c */ /* 0x040fe20003f25270 */
[----:B------:R-:W-:Y:S01]  /*27f0*/  @!PT LDS RZ, [RZ] ;  /* 0x00000000fffff984 */ /* 0x000fe20000000800 */
[----:B------:R-:W-:Y:S01]  /*2800*/  @!PT LDS RZ, [RZ] ;  /* 0x00000000fffff984 */ /* 0x000fe20000000800 */
[----:B------:R-:W-:Y:S01]  /*2810*/  @!PT LDS RZ, [RZ] ;  /* 0x00000000fffff984 */ /* 0x000fe20000000800 */
[----:B------:R-:W-:Y:S01]  /*2820*/  @!PT LDS RZ, [RZ] ;  /* 0x00000000fffff984 */ /* 0x000fe20000000800 */
[----:B------:R2:W-:Y:S06]  /*2830*/  MEMBAR.ALL.CTA ;  /* 0x0000000000007992 */ /* 0x0005ec0000008000 */
[----:B--2---:R-:W2:Y:S01]  /*2840*/  FENCE.VIEW.ASYNC.S ;  /* 0x00000000000073c6 */ /* 0x004ea20000000000 */
[----:B------:R-:W-:Y:S01]  /*2850*/  SEL R11, R11, RZ, P1 ;  /* 0x000000ff0b0b7207 */ /* 0x000fe20000800000 */
[----:B--2---:R2:W-:Y:S01]  /*2860*/  SYNCS.ARRIVE.TRANS64.RED.A1T0 RZ, [R0+URZ], RZ ;  /* 0x000000ff00ff79a7 */ /* 0x0045e200081004ff */
[----:B-1----:R-:W-:-:S02]  /*2870*/  LOP3.LUT P3, RZ, R6, 0x1, RZ, 0xc0, !PT ;  /* 0x0000000106ff7812 */ /* 0x002fc4000786c0ff */
[----:B------:R-:W-:-:S04]  /*2880*/  SEL R4, RZ, 0x1, P1 ;  /* 0x00000001ff047807 */ /* 0x000fc80000800000 */
[----:B------:R-:W-:Y:S02]  /*2890*/  LOP3.LUT R10, R10, R4, RZ, 0x3c, !PT ;  /* 0x000000040a0a7212 */ /* 0x000fe400078e3cff */
[----:B--2---:R-:W-:-:S04]  /*28a0*/  SEL R0, RZ, 0x1, P0 ;  /* 0x00000001ff007807 */ /* 0x004fc80000000000 */
[----:B------:R-:W-:Y:S01]  /*28b0*/  LOP3.LUT R9, R9, R0, RZ, 0x3c, !PT ;  /* 0x0000000009097212 */ /* 0x000fe200078e3cff */
[----:B------:R-:W-:Y:S06]  /*28c0*/  @P3 BRA `(.L_x_44) ;  /* 0xfffffffc002c3947 */ /* 0x000fec000383ffff */
[----:B------:R-:W-:Y:S01]  /*28d0*/  ULEA UR5, UR6, UR37, 0x3 ;  /* 0x0000002506057291 */ /* 0x000fe2000f8e18ff */
[----:B------:R-:W-:-:S08]  /*28e0*/  SHF.L.U32 R2, R12, 0x1f, RZ ;  /* 0x0000001f0c027819 */ /* 0x000fd000000006ff */
[----:B------:R-:W1:Y:S02]  /*28f0*/  SYNCS.PHASECHK.TRANS64 P0, [UR5+0x90], R2 ;  /* 0x00009002ff0075a7 */ /* 0x000e640008001005 */
[----:B-1----:R-:W-:Y:S05]  /*2900*/  @P0 BRA `(.L_x_45) ;  /* 0x0000000000080947 */ /* 0x002fea0003800000 */
[----:B------:R-:W1:Y:S02]  /*2910*/  SYNCS.PHASECHK.TRANS64.TRYWAIT P0, [UR5+0x90], R2 ;  /* 0x00009002ff0075a7 */ /* 0x000e640008001105 */
[----:B-1----:R-:W-:Y:S05]  /*2920*/  @!P0 BRA `(.L_x_46) ;  /* 0x0000004400b48947 */ /* 0x002fea0003800000 */
.L_x_45:
[----:B------:R-:W-:-:S04]  /*2930*/  UIADD3 UR4, UPT, UPT, UR6, 0x1, URZ ;  /* 0x0000000106047890 */ /* 0x000fc8000fffe0ff */
[----:B------:R-:W-:-:S04]  /*2940*/  UISETP.NE.AND UP0, UPT, UR4, 0x2, UPT ;  /* 0x000000020400788c */ /* 0x000fc8000bf05270 */
[----:B------:R-:W-:Y:S02]  /*2950*/  USEL UR7, URZ, 0x1, UP0 ;  /* 0x00000001ff077887 */ /* 0x000fe40008000000 */
[----:B------:R-:W-:-:S04]  /*2960*/  USEL UR4, UR4, URZ, UP0 ;  /* 0x000000ff04047287 */ /* 0x000fc80008000000 */
[----:B------:R-:W-:Y:S01]  /*2970*/  ULEA UR4, UR4, UR37, 0x3 ;  /* 0x0000002504047291 */ /* 0x000fe2000f8e18ff */
[----:B-1----:R-:W-:-:S04]  /*2980*/  LOP3.LUT R2, R12, UR7, RZ, 0x3c, !PT ;  /* 0x000000070c027c12 */ /* 0x002fc8000f8e3cff */
[----:B------:R-:W-:-:S04]  /*2990*/  SHF.L.U32 R0, R2, 0x1f, RZ ;  /* 0x0000001f02007819 */ /* 0x000fc800000006ff */
[----:B------:R-:W1:Y:S02]  /*29a0*/  SYNCS.PHASECHK.TRANS64 P0, [UR4+0x90], R0 ;  /* 0x00009000ff0075a7 */ /* 0x000e640008001004 */
[----:B-1----:R-:W-:Y:S05]  /*29b0*/  @P0 EXIT ;  /* 0x000000000000094d */ /* 0x002fea0003800000 */
[----:B------:R-:W-:Y:S02]  /*29c0*/  SHF.L.U32 R2, R2, 0x1f, RZ ;  /* 0x0000001f02027819 */ /* 0x000fe400000006ff */
[----:B------:R-:W-:-:S07]  /*29d0*/  MOV R0, UR4 ;  /* 0x0000000400007c02 */ /* 0x000fce0008000f00 */
.L_x_47:
[----:B-1----:R1:W2:Y:S02]  /*29e0*/  SYNCS.PHASECHK.TRANS64.TRYWAIT P0, [R0+URZ+0x90], R2 ;  /* 0x00009002000075a7 */ /* 0x0022a400080011ff */
[----:B--2---:R-:W-:Y:S05]  /*29f0*/  @!P0 NANOSLEEP.SYNCS 0x989680 ;  /* 0x009896800000895d */ /* 0x004fea0003900000 */
[----:B------:R-:W2:Y:S02]  /*2a00*/  @!P0 SYNCS.PHASECHK.TRANS64 P0, [R0+URZ+0x90], R2 ;  /* 0x00009002000085a7 */ /* 0x000ea400080010ff */
[----:B--2---:R-:W-:Y:S05]  /*2a10*/  @P0 EXIT ;  /* 0x000000000000094d */ /* 0x004fea0003800000 */
[----:B------:R-:W-:Y:S05]  /*2a20*/  BRA `(.L_x_47) ;  /* 0xfffffffc00ec7947 */ /* 0x000fea000383ffff */
.L_x_40:
[----:B------:R-:W-:-:S09]  /*2a30*/  UISETP.NE.AND UP1, UPT, UR8, URZ, UPT ;  /* 0x000000ff0800728c */ /* 0x000fd2000bf25270 */
[----:B------:R-:W-:Y:S05]  /*2a40*/  BRA.U UP1, `(.L_x_48) ;  /* 0x0000000d01947547 */ /* 0x000fea000b800000 */
[----:B------:R-:W-:Y:S01]  /*2a50*/  UMOV UR4, 0x40 ;  /* 0x0000004000047882 */ /* 0x000fe20000000000 */
[----:B------:R-:W-:Y:S01]  /*2a60*/  NOP ;  /* 0x0000000000007918 */ /* 0x000fe20000000000 */
[----:B------:R-:W-:Y:S01]  /*2a70*/  ULEA UR4, UR37, UR4, 0x18 ;  /* 0x0000000425047291 */ /* 0x000fe2000f8ec0ff */
[----:B------:R-:W-:Y:S02]  /*2a80*/  UMOV UR5, 0x400 ;  /* 0x0000040000057882 */ /* 0x000fe40000000000 */
[----:B------:R-:W-:-:S06]  /*2a90*/  ULEA UR37, UR37, UR5, 0x18 ;  /* 0x0000000525257291 */ /* 0x000fcc000f8ec0ff */
[----:B------:R-:W1:Y:S02]  /*2aa0*/  LDS.U8 R0, [UR4+0x1c] ;  /* 0x00001c04ff007984 */ /* 0x000e640008000000 */
[----:B-1----:R-:W-:-:S13]  /*2ab0*/  ISETP.NE.AND P0, PT, R0, RZ, PT ;  /* 0x000000ff0000720c */ /* 0x002fda0003f05270 */
[----:B------:R-:W-:Y:S05]  /*2ac0*/  @P0 BRA `(.L_x_49) ;  /* 0x0000000000580947 */ /* 0x000fea0003800000 */
[----:B------:R-:W-:-:S13]  /*2ad0*/  ELECT P0, URZ, PT ;  /* 0x0000000000ff782f */ /* 0x000fda0003800000 */
[----:B------:R-:W-:Y:S05]  /*2ae0*/  @!P0 BRA `(.L_x_50) ;  /* 0x0000000000608947 */ /* 0x000fea0003800000 */
[----:B------:R-:W-:Y:S01]  /*2af0*/  UMOV UR5, 0x10 ;  /* 0x0000001000057882 */ /* 0x000fe20000000000 */
[----:B------:R-:W-:Y:S01]  /*2b00*/  HFMA2 R0, -RZ, RZ, 0, 5.9604644775390625e-08 ;  /* 0x00000001ff007431 */ /* 0x000fe200000001ff */
[----:B------:R-:W-:-:S03]  /*2b10*/  MOV R2, 0xffff ;  /* 0x0000ffff00027802 */ /* 0x000fc60000000f00 */
[----:B------:R-:W-:Y:S04]  /*2b20*/  DEPBAR.LE SB1, 0x36 ;  /* 0x00009d800000791a */ /* 0x000fe80000000000 */
[----:B------:R-:W1:Y:S02]  /*2b30*/  UTCATOMSWS.FIND_AND_SET.ALIGN UP0, UR5, UR5 ;  /* 0x00000005000575e3 */ /* 0x000e640008000800 */
[----:B-1----:R-:W-:Y:S01]  /*2b40*/  MOV R3, UR5 ;  /* 0x0000000500037c02 */ /* 0x002fe20008000f00 */
[----:B------:R-:W-:Y:S06]  /*2b50*/  BRA.U UP0, `(.L_x_51) ;  /* 0x0000000100187547 */ /* 0x000fec000b800000 */
.L_x_52:
[----:B------:R-:W-:Y:S05]  /*2b60*/  NANOSLEEP 0x64 ;  /* 0x000000640000795d */ /* 0x000fea0003800000 */
[----:B------:R-:W-:-:S05]  /*2b70*/  UMOV UR5, 0x10 ;  /* 0x0000001000057882 */ /* 0x000fca0000000000 */
[----:B------:R-:W-:Y:S04]  /*2b80*/  DEPBAR.LE SB1, 0x36 ;  /* 0x00009d800000791a */ /* 0x000fe80000000000 */
[----:B------:R-:W1:Y:S02]  /*2b90*/  UTCATOMSWS.FIND_AND_SET.ALIGN UP0, UR5, UR5 ;  /* 0x00000005000575e3 */ /* 0x000e640008000800 */
[----:B-1----:R-:W-:Y:S01]  /*2ba0*/  MOV R3, UR5 ;  /* 0x0000000500037c02 */ /* 0x002fe20008000f00 */
[----:B------:R-:W-:Y:S05]  /*2bb0*/  BRA.U !UP0, `(.L_x_52) ;  /* 0xfffffffd08e87547 */ /* 0x000fea000b83ffff */
.L_x_51:
[-C--:B------:R-:W-:Y:S02]  /*2bc0*/  SHF.L.U32 R2, R2, R3.reuse, RZ ;  /* 0x0000000302027219 */ /* 0x080fe400000006ff */
[----:B------:R-:W-:Y:S01]  /*2bd0*/  SHF.L.U32 R0, R0, R3, RZ ;  /* 0x0000000300007219 */ /* 0x000fe200000006ff */
[----:B------:R-:W-:Y:S02]  /*2be0*/  IMAD.SHL.U32 R3, R3, 0x20, RZ ;  /* 0x0000002003037824 */ /* 0x000fe400078e00ff */
[----:B------:R1:W-:Y:S04]  /*2bf0*/  ATOMS.OR RZ, [UR4+0x14], R2 ;  /* 0x00001402ffff798c */ /* 0x0003e8000b000004 */
[----:B------:R1:W-:Y:S04]  /*2c00*/  ATOMS.OR RZ, [UR4+0x18], R0 ;  /* 0x00001800ffff798c */ /* 0x0003e8000b000004 */
[----:B------:R1:W-:Y:S01]  /*2c10*/  STS [UR37+0x130], R3 ;  /* 0x00013003ff007988 */ /* 0x0003e20008000825 */
[----:B------:R-:W-:Y:S05]  /*2c20*/  BRA `(.L_x_50) ;  /* 0x0000000000107947 */ /* 0x000fea0003800000 */
.L_x_49:
[----:B------:R-:W-:Y:S02]  /*2c30*/  MOV R0, 0xffffffff ;  /* 0xffffffff00007802 */ /* 0x000fe40000000f00 */
[----:B------:R-:W-:-:S03]  /*2c40*/  MOV R2, 0x2c70 ;  /* 0x00002c7000027802 */ /* 0x000fc60000000f00 */
[----:B------:R1:W-:Y:S04]  /*2c50*/  STS [UR37+0x130], R0 ;  /* 0x00013000ff007988 */ /* 0x0003e80008000825 */
[----:B-1-3-5:R-:W-:Y:S05]  /*2c60*/  CALL.REL.NOINC `($__internal_1_$__cuda_sm10x_tcgen05_guardrail_trap_phase_invalid_during_alloc) ;  /* 0x0000004800887944 */ /* 0x02afea0003c00000 */
.L_x_50:
[----:B------:R-:W-:Y:S05]  /*2c70*/  WARPSYNC.ALL ;  /* 0x0000000000007948 */ /* 0x000fea0003800000 */
[----:B------:R-:W2:Y:S01]  /*2c80*/  S2UR UR6, SR_CgaCtaId ;  /* 0x00000000000679c3 */ /* 0x000ea20000008800 */
[----:B------:R-:W-:Y:S01]  /*2c90*/  UMOV UR4, 0x400 ;  /* 0x0000040000047882 */ /* 0x000fe20000000000 */
[----:B------:R-:W-:-:S06]  /*2ca0*/  NOP ;  /* 0x0000000000007918 */ /* 0x000fcc0000000000 */
[----:B------:R-:W-:Y:S06]  /*2cb0*/  BAR.ARV 0x6, 0xa0 ;  /* 0x0182800000007b1d */ /* 0x000fec0000002000 */
[----:B------:R-:W4:Y:S01]  /*2cc0*/  LDCU UR7, c[0x0][0x38c] ;  /* 0x00007180ff0777ac */ /* 0x000f220008000800 */
[----:B------:R-:W-:Y:S01]  /*2cd0*/  IMAD.MOV.U32 R11, RZ, RZ, 0x1 ;  /* 0x00000001ff0b7424 */ /* 0x000fe200078e00ff */
[----:B------:R-:W-:Y:S01]  /*2ce0*/  CS2R R8, SRZ ;  /* 0x0000000000087805 */ /* 0x000fe2000001ff00 */
[----:B------:R-:W-:Y:S01]  /*2cf0*/  IMAD.MOV.U32 R10, RZ, RZ, RZ ;  /* 0x000000ffff0a7224 */ /* 0x000fe200078e00ff */
[----:B------:R-:W-:Y:S01]  /*2d00*/  UMOV UR18, URZ ;  /* 0x000000ff00127c82 */ /* 0x000fe20008000000 */
[----:B------:R-:W-:Y:S01]  /*2d10*/  UMOV UR17, URZ ;  /* 0x000000ff00117c82 */ /* 0x000fe20008000000 */
[----:B------:R-:W-:Y:S01]  /*2d20*/  UMOV UR22, 0x0 ;  /* 0x0000000000167882 */ /* 0x000fe20000000000 */
[----:B------:R-:W-:Y:S01]  /*2d30*/  UMOV UR23, 0x4100490 ;  /* 0x0410049000177882 */ /* 0x000fe20000000000 */
[----:B------:R-:W-:Y:S01]  /*2d40*/  UMOV UR20, 0x0 ;  /* 0x0000000000147882 */ /* 0x000fe20000000000 */
[----:B------:R-:W-:Y:S01]  /*2d50*/  UMOV UR21, 0x4100490 ;  /* 0x0410049000157882 */ /* 0x000fe20000000000 */
[----:B--2---:R-:W-:Y:S01]  /*2d60*/  ULEA UR6, UR6, UR4, 0x18 ;  /* 0x0000000406067291 */ /* 0x004fe2000f8ec0ff */
[----:B------:R-:W2:Y:S03]  /*2d70*/  LDCU UR4, c[0x0][0x38c] ;  /* 0x00007180ff0477ac */ /* 0x000ea60008000800 */
[----:B------:R-:W-:-:S02]  /*2d80*/  UIADD3 UR11, UPT, UPT, UR6, 0x3400, URZ ;  /* 0x00003400060b7890 */ /* 0x000fc4000fffe0ff */
[----:B----4-:R-:W-:-:S03]  /*2d90*/  UIADD3 UR7, UPT, UPT, UR7, 0x1f, URZ ;  /* 0x0000001f07077890 */ /* 0x010fc6000fffe0ff */
[----:B-1----:R-:W1:Y:S01]  /*2da0*/  LDS R0, [UR6+0x130] ;  /* 0x00013006ff007984 */ /* 0x002e620008000800 */
[----:B------:R-:W-:Y:S02]  /*2db0*/  UIADD3 UR12, UPT, UPT, UR6, 0x7400, URZ ;  /* 0x00007400060c7890 */ /* 0x000fe4000fffe0ff */
[----:B------:R-:W-:Y:S02]  /*2dc0*/  USHF.R.S32.HI UR5, URZ, 0x1f, UR7 ;  /* 0x0000001fff057899 */ /* 0x000fe40008011407 */
[----:B------:R-:W-:Y:S02]  /*2dd0*/  USHF.R.U32.HI UR11, URZ, 0x4, UR11 ;  /* 0x00000004ff0b7899 */ /* 0x000fe4000801160b */
[----:B------:R-:W-:Y:S02]  /*2de0*/  ULEA.HI UR5, UR5, UR7, URZ, 0x5 ;  /* 0x0000000705057291 */ /* 0x000fe4000f8f28ff */
[----:B------:R-:W-:Y:S02]  /*2df0*/  USHF.R.U32.HI UR12, URZ, 0x4, UR12 ;  /* 0x00000004ff0c7899 */ /* 0x000fe4000801160c */
[----:B------:R-:W-:-:S02]  /*2e00*/  USHF.R.S32.HI UR5, URZ, 0x5, UR5 ;  /* 0x00000005ff057899 */ /* 0x000fc40008011405 */
[----:B------:R-:W-:Y:S02]  /*2e10*/  ULOP3.LUT UR11, UR11, 0x3fff, URZ, 0xc0, !UPT ;  /* 0x00003fff0b0b7892 */ /* 0x000fe4000f8ec0ff */
[----:B------:R-:W-:Y:S02]  /*2e20*/  UISETP.LT.AND UP0, UPT, UR5, 0x1, UPT ;  /* 0x000000010500788c */ /* 0x000fe4000bf01270 */
[----:B------:R-:W-:Y:S02]  /*2e30*/  ULOP3.LUT UR12, UR12, 0x3fff, URZ, 0xc0, !UPT ;  /* 0x00003fff0c0c7892 */ /* 0x000fe4000f8ec0ff */
[----:B------:R-:W-:Y:S02]  /*2e40*/  USEL UR10, UR5, 0x1, !UP0 ;  /* 0x00000001050a7887 */ /* 0x000fe4000c000000 */
[----:B------:R-:W-:Y:S02]  /*2e50*/  ULOP3.LUT UR11, UR11, 0x10000, URZ, 0xfc, !UPT ;  /* 0x000100000b0b7892 */ /* 0x000fe4000f8efcff */
[----:B------:R-:W-:-:S02]  /*2e60*/  ULOP3.LUT UR12, UR12, 0x10000, URZ, 0xfc, !UPT ;  /* 0x000100000c0c7892 */ /* 0x000fc4000f8efcff */
[----:B------:R-:W-:Y:S02]  /*2e70*/  UIADD3 UR10, UPT, UPT, -UR10, URZ, URZ ;  /* 0x000000ff0a0a7290 */ /* 0x000fe4000fffe1ff */
[----:B--2---:R-:W-:Y:S01]  /*2e80*/  UISETP.GE.AND UP3, UPT, UR4, 0x1, UPT ;  /* 0x000000010400788c */ /* 0x004fe2000bf66270 */
[----:B-1----:R-:W-:-:S15]  /*2e90*/  R2UR UR19, R0 ;  /* 0x00000000001372ca */ /* 0x002fde00000e0000 */
.L_x_59:
[----:B------:R-:W-:Y:S02]  /*2ea0*/  LEA R0, R10, UR6, 0x3 ;  /* 0x000000060a007c11 */ /* 0x000fe4000f8e18ff */
[----:B------:R-:W-:Y:S02]  /*2eb0*/  SHF.L.U32 R2, R9, 0x1f, RZ ;  /* 0x0000001f09027819 */ /* 0x000fe400000006ff */
[----:B------:R-:W-:Y:S01]  /*2ec0*/  PLOP3.LUT P0, PT, PT, PT, UP3, 0x80, 0x8 ;  /* 0x000000000008781c */ /* 0x000fe20003f0f038 */
[----:B------:R-:W-:Y:S01]  /*2ed0*/  VIADD R3, R0, 0x90 ;  /* 0x0000009000037836 */ /* 0x000fe20000000000 */
[----:B-1----:R-:W1:Y:S02]  /*2ee0*/  SYNCS.PHASECHK.TRANS64.TRYWAIT P1, [R0+URZ+0x80], R2 ;  /* 0x00008002000075a7 */ /* 0x002e6400080211ff */
[----:B-1--4-:R-:W-:Y:S09]  /*2ef0*/  @!P1 BRA `(.L_x_53) ;  /* 0x0000004000589947 */ /* 0x012ff20003800000 */
.L_x_130:
[----:B------:R-:W-:Y:S01]  /*2f00*/  LEA R4, R10, UR6, 0x4 ;  /* 0x000000060a047c11 */ /* 0x000fe2000f8e20ff */
[----:B------:R-:W-:Y:S01]  /*2f10*/  @UP3 ULEA UR4, UR17, UR6, 0x3 ;  /* 0x0000000611043291 */ /* 0x000fe2000f8e18ff */
[----:B------:R-:W-:Y:S01]  /*2f20*/  PLOP3.LUT P2, PT, PT, PT, PT, 0x80, 0x8 ;  /* 0x000000000008781c */ /* 0x000fe20003f4f070 */
[----:B------:R-:W-:Y:S01]  /*2f30*/  ULEA UR8, UR18, UR6, 0x3 ;  /* 0x0000000612087291 */ /* 0x000fe2000f8e18ff */
[----:B------:R-:W-:Y:S02]  /*2f40*/  PRMT R3, RZ, 0x654, R3 ;  /* 0x00000654ff037816 */ /* 0x000fe40000000003 */
[----:B------:R-:W2:Y:S01]  /*2f50*/  LDS.128 R4, [R4+0x110] ;  /* 0x0001100004047984 */ /* 0x000ea20000000c00 */
[----:B-1----:R-:W-:Y:S02]  /*2f60*/  @P0 SHF.L.U32 R2, R8, 0x1f, RZ ;  /* 0x0000001f08020819 */ /* 0x002fe400000006ff */
[----:B------:R-:W-:Y:S01]  /*2f70*/  SHF.L.U32 R0, R11, 0x1f, RZ ;  /* 0x0000001f0b007819 */ /* 0x000fe200000006ff */
[----:B------:R-:W-:Y:S01]  /*2f80*/  @!PT LDS RZ, [RZ] ;  /* 0x00000000fffff984 */ /* 0x000fe20000000800 */
[----:B------:R-:W-:Y:S01]  /*2f90*/  @!PT LDS RZ, [RZ] ;  /* 0x00000000fffff984 */ /* 0x000fe20000000800 */
[----:B------:R-:W-:Y:S01]  /*2fa0*/  @!PT LDS RZ, [RZ] ;  /* 0x00000000fffff984 */ /* 0x000fe20000000800 */
[----:B------:R-:W-:Y:S01]  /*2fb0*/  @!PT LDS RZ, [RZ] ;  /* 0x00000000fffff984 */ /* 0x000fe20000000800 */
[----:B------:R1:W-:Y:S06]  /*2fc0*/  MEMBAR.ALL.CTA ;  /* 0x0000000000007992 */ /* 0x0003ec0000008000 */
[----:B-1----:R-:W1:Y:S02]  /*2fd0*/  FENCE.VIEW.ASYNC.S ;  /* 0x00000000000073c6 */ /* 0x002e640000000000 */
[----:B-1----:R1:W-:Y:S01]  /*2fe0*/  SYNCS.ARRIVE.TRANS64.RED.A1T0 RZ, [R3+URZ], RZ ;  /* 0x000000ff03ff79a7 */ /* 0x0023e200081004ff */
[----:B------:R1:W4:Y:S01]  /*2ff0*/  @P0 SYNCS.PHASECHK.TRANS64.TRYWAIT P2, [UR4], R2 ;  /* 0x00000002ff0005a7 */ /* 0x0003220008041104 */
[----:B------:R-:W-:Y:S01]  /*3000*/  ULEA.HI UR4, UR18, UR18, URZ, 0x1 ;  /* 0x0000001212047291 */ /* 0x000fe2000f8f08ff */
[----:B--2---:R-:W-:-:S03]  /*3010*/  LOP3.LUT P1, RZ, R6, 0x1, RZ, 0xc0, !PT ;  /* 0x0000000106ff7812 */ /* 0x004fc6000782c0ff */
[----:B------:R-:W-:Y:S02]  /*3020*/  USHF.L.U32 UR9, UR4, 0x5, URZ ;  /* 0x0000000504097899 */ /* 0x000fe400080006ff */
[----:B------:R-:W-:Y:S02]  /*3030*/  ULOP3.LUT UR4, UR4, 0xffe, URZ, 0xc0, !UPT ;  /* 0x00000ffe04047892 */ /* 0x000fe4000f8ec0ff */
[----:B------:R-:W-:Y:S02]  /*3040*/  ULOP3.LUT UR9, UR9, 0xffffffc0, URZ, 0xc0, !UPT ;  /* 0xffffffc009097892 */ /* 0x000fe4000f8ec0ff */
[----:B------:R-:W-:Y:S02]  /*3050*/  UIADD3 UR4, UPT, UPT, -UR4, UR18, URZ ;  /* 0x0000001204047290 */ /* 0x000fe4000fffe1ff */
[----:B------:R-:W-:Y:S01]  /*3060*/  UIADD3 UR9, UPT, UPT, UR19, UR9, URZ ;  /* 0x0000000913097290 */ /* 0x000fe2000fffe0ff */
[----:B------:R-:W2:Y:S03]  /*3070*/  SYNCS.PHASECHK.TRANS64.TRYWAIT P0, [UR8+0xc0], R0 ;  /* 0x0000c000ff0075a7 */ /* 0x000ea60008001108 */
[----:B------:R-:W-:Y:S01]  /*3080*/  ULEA UR9, UR4, UR9, 0x14 ;  /* 0x0000000904097291 */ /* 0x000fe2000f8ea0ff */
[----:B-12-4-:R-:W-:Y:S11]  /*3090*/  @!P0 BRA `(.L_x_54) ;  /* 0x0000004000048947 */ /* 0x016ff60003800000 */
.L_x_132:
[----:B------:R-:W-:Y:S01]  /*30a0*/  IADD3 R10, PT, PT, R10, 0x1, RZ ;  /* 0x000000010a0a7810 */ /* 0x000fe20007ffe0ff */
[----:B------:R-:W-:Y:S06]  /*30b0*/  BRA.U !UP3, `(.L_x_55) ;  /* 0x000000010b987547 */ /* 0x000fec000b800000 */
[----:B------:R-:W-:Y:S01]  /*30c0*/  UPLOP3.LUT UP4, UPT, UPT, UPT, UPT, 0x40, 0x4 ;  /* 0x000000000004789c */ /* 0x000fe20003f8e870 */
[----:B------:R-:W-:Y:S01]  /*30d0*/  UMOV UR16, UR10 ;  /* 0x0000000a00107c82 */ /* 0x000fe20008000000 */
[----:B------:R-:W-:Y:S01]  /*30e0*/  UMOV UR15, UR5 ;  /* 0x00000005000f7c82 */ /* 0x000fe20008000000 */
[----:B------:R-:W-:-:S08]  /*30f0*/  UMOV UR14, UR17 ;  /* 0x00000011000e7c82 */ /* 0x000fd00008000000 */
.L_x_58:
[----:B------:R-:W-:Y:S02]  /*3100*/  UIADD3 UR16, UPT, UPT, UR16, 0x1, URZ ;  /* 0x0000000110107890 */ /* 0x000fe4000fffe0ff */
[----:B--2---:R-:W-:Y:S02]  /*3110*/  ULEA UR7, UR14, UR6, 0x3 ;  /* 0x000000060e077291 */ /* 0x004fe4000f8e18ff */
[----:B------:R-:W-:Y:S01]  /*3120*/  UISETP.NE.AND UP0, UPT, UR16, URZ, UPT ;  /* 0x000000ff1000728c */ /* 0x000fe2000bf05270 */
[----:B----4-:R-:W-:Y:S10]  /*3130*/  @P2 BRA `(.L_x_56) ;  /* 0x00000000000c2947 */ /* 0x010ff40003800000 */
[----:B-1----:R-:W-:Y:S04]  /*3140*/  SHF.L.U32 R2, R8, 0x1f, RZ ;  /* 0x0000001f08027819 */ /* 0x002fe800000006ff */
[----:B------:R-:W1:Y:S02]  /*3150*/  SYNCS.PHASECHK.TRANS64.TRYWAIT P0, [UR7], R2 ;  /* 0x00000002ff0075a7 */ /* 0x000e640008001107 */
[----:B-1----:R-:W-:Y:S05]  /*3160*/  @!P0 BRA `(.L_x_57) ;  /* 0x0000003c00e88947 */ /* 0x002fea0003800000 */
.L_x_56:
[----:B------:R-:W-:Y:S01]  /*3170*/  UISETP.NE.AND UP1, UPT, UR15, 0x1, UPT ;  /* 0x000000010f00788c */ /* 0x000fe2000bf25270 */
[----:B------:R-:W-:Y:S01]  /*3180*/  PLOP3.LUT P2, PT, PT, PT, PT, 0x80, 0x8 ;  /* 0x000000000008781c */ /* 0x000fe20003f4f070 */
[----:B------:R-:W-:Y:S02]  /*3190*/  UIADD3 UR17, UPT, UPT, UR14, 0x1, URZ ;  /* 0x000000010e117890 */ /* 0x000fe4000fffe0ff */
[----:B------:R-:W-:Y:S02]  /*31a0*/  ULEA UR24, UR14, UR12, 0x8 ;  /* 0x0000000c0e187291 */ /* 0x000fe4000f8e40ff */
[----:B------:R-:W-:Y:S01]  /*31b0*/  UISETP.NE.AND UP2, UPT, UR17, 0x4, UPT ;  /* 0x000000041100788c */ /* 0x000fe2000bf45270 */
[----:B------:R-:W-:Y:S01]  /*31c0*/  PLOP3.LUT P0, PT, PT, PT, UP1, 0x80, 0x8 ;  /* 0x000000000008781c */ /* 0x000fe20003f0f018 */
[----:B------:R-:W-:Y:S02]  /*31d0*/  ULEA UR26, UR14, UR11, 0x8 ;  /* 0x0000000b0e1a7291 */ /* 0x000fe4000f8e40ff */
[----:B------:R-:W-:Y:S02]  /*31e0*/  USEL UR13, URZ, 0x1, UP2 ;  /* 0x00000001ff0d7887 */ /* 0x000fe40009000000 */
[----:B------:R-:W-:Y:S02]  /*31f0*/  USEL UR17, UR17, URZ, UP2 ;  /* 0x000000ff11117287 */ /* 0x000fe40009000000 */
[----:B------:R-:W-:Y:S02]  /*3200*/  UIADD3 UR30, UPT, UPT, UR24, 0x2, URZ ;  /* 0x00000002181e7890 */ /* 0x000fe4000fffe0ff */
[----:B------:R-:W-:Y:S01]  /*3210*/  @UP1 ULEA UR4, UR17, UR6, 0x3 ;  /* 0x0000000611041291 */ /* 0x000fe2000f8e18ff */
[----:B------:R-:W-:Y:S01]  /*3220*/  LOP3.LUT R8, R8, UR13, RZ, 0x3c, !PT ;  /* 0x0000000d08087c12 */ /* 0x000fe2000f8e3cff */
[----:B------:R-:W-:Y:S02]  /*3230*/  UIADD3 UR28, UPT, UPT, UR26, 0x2, URZ ;  /* 0x000000021a1c7890 */ /* 0x000fe4000fffe0ff */
[----:B------:R-:W-:Y:S01]  /*3240*/  UIADD3 UR7, UPT, UPT, UR7, 0x20, URZ ;  /* 0x0000002007077890 */ /* 0x000fe2000fffe0ff */
[----:B-1----:R-:W-:Y:S01]  /*3250*/  @P0 SHF.L.U32 R0, R8, 0x1f, RZ ;  /* 0x0000001f08000819 */ /* 0x002fe200000006ff */
[----:B------:R-:W-:Y:S01]  /*3260*/  UMOV UR25, 0x80004020 ;  /* 0x8000402000197882 */ /* 0x000fe20000000000 */
[----:B------:R-:W-:Y:S01]  /*3270*/  UMOV UR27, 0x80004020 ;  /* 0x80004020001b7882 */ /* 0x000fe20000000000 */
[----:B------:R-:W-:Y:S01]  /*3280*/  UMOV UR31, 0x80004020 ;  /* 0x80004020001f7882 */ /* 0x000fe20000000000 */
[----:B------:R2:W4:Y:S01]  /*3290*/  @P0 SYNCS.PHASECHK.TRANS64.TRYWAIT P2, [UR4], R0 ;  /* 0x00000000ff0005a7 */ /* 0x0005220008041104 */
[----:B------:R-:W-:Y:S01]  /*32a0*/  UIADD3 UR15, UPT, UPT, UR15, -0x1, URZ ;  /* 0xffffffff0f0f7890 */ /* 0x000fe2000fffe0ff */
[----:B------:R2:W-:Y:S01]  /*32b0*/  UTCHMMA gdesc[UR26], gdesc[UR24], tmem[UR9], tmem[UR22], idesc[UR23], UP4 ;  /* 0x00ff16181a0075ea */ /* 0x0005e2000a000009 */
[----:B------:R-:W-:Y:S01]  /*32c0*/  UPLOP3.LUT UP4, UPT, UPT, UPT, UPT, 0x80, 0x8 ;  /* 0x000000000008789c */ /* 0x000fe20003f8f070 */
[----:B------:R-:W-:Y:S01]  /*32d0*/  UMOV UR29, 0x80004020 ;  /* 0x80004020001d7882 */ /* 0x000fe20000000000 */
[----:B------:R-:W-:Y:S01]  /*32e0*/  UMOV UR14, UR17 ;  /* 0x00000011000e7c82 */ /* 0x000fe20008000000 */
[----:B------:R2:W-:Y:S01]  /*32f0*/  UTCHMMA gdesc[UR28], gdesc[UR30], tmem[UR9], tmem[UR20], idesc[UR21], UPT ;  /* 0x00ff141e1c0075ea */ /* 0x0005e2000b800009 */
[----:B------:R2:W-:Y:S01]  /*3300*/  UTCBAR [UR7], URZ ;  /* 0x000000ff070073e9 */ /* 0x0005e200080000ff */
[----:B------:R-:W-:Y:S06]  /*3310*/  BRA.U UP0, `(.L_x_58) ;  /* 0xfffffffd00787547 */ /* 0x000fec000b83ffff */
.L_x_55:
[----:B------:R-:W-:Y:S01]  /*3320*/  UIADD3 UR18, UPT, UPT, UR18, 0x1, URZ ;  /* 0x0000000112127890 */ /* 0x000fe2000fffe0ff */
[C---:B------:R-:W-:Y:S01]  /*3330*/  ISETP.NE.AND P0, PT, R10.reuse, 0x2, PT ;  /* 0x000000020a00780c */ /* 0x040fe20003f05270 */
[----:B------:R-:W-:Y:S02]  /*3340*/  UIADD3 UR8, UPT, UPT, UR8, 0xa0, URZ ;  /* 0x000000a008087890 */ /* 0x000fe4000fffe0ff */
[----:B------:R-:W-:Y:S01]  /*3350*/  UISETP.NE.AND UP0, UPT, UR18, 0x4, UPT ;  /* 0x000000041200788c */ /* 0x000fe2000bf05270 */
[----:B-12---:R-:W-:Y:S02]  /*3360*/  SEL R0, RZ, 0x1, P0 ;  /* 0x00000001ff007807 */ /* 0x006fe40000000000 */
[----:B------:R-:W-:Y:S01]  /*3370*/  SEL R10, R10, RZ, P0 ;  /* 0x000000ff0a0a7207 */ /* 0x000fe20000000000 */
[----:B------:R-:W-:Y:S01]  /*3380*/  USEL UR4, URZ, 0x1, UP0 ;  /* 0x00000001ff047887 */ /* 0x000fe20008000000 */
[----:B------:R-:W-:Y:S01]  /*3390*/  LOP3.LUT R9, R9, R0, RZ, 0x3c, !PT ;  /* 0x0000000009097212 */ /* 0x000fe200078e3cff */
[----:B------:R-:W-:Y:S01]  /*33a0*/  USEL UR18, UR18, URZ, UP0 ;  /* 0x000000ff12127287 */ /* 0x000fe20008000000 */
[----:B------:R1:W-:Y:S03]  /*33b0*/  UTCBAR [UR8], URZ ;  /* 0x000000ff080073e9 */ /* 0x0003e600080000ff */
[----:B------:R-:W-:Y:S01]  /*33c0*/  LOP3.LUT R11, R11, UR4, RZ, 0x3c, !PT ;  /* 0x000000040b0b7c12 */ /* 0x000fe2000f8e3cff */
[----:B------:R-:W-:Y:S07]  /*33d0*/  @P1 BRA `(.L_x_59) ;  /* 0xfffffff800b01947 */ /* 0x000fee000383ffff */
[----:B------:R-:W2:Y:S01]  /*33e0*/  S2UR UR4, SR_CgaCtaId ;  /* 0x00000000000479c3 */ /* 0x000ea20000008800 */
[----:B------:R-:W-:Y:S01]  /*33f0*/  ELECT P0, URZ, PT ;  /* 0x0000000000ff782f */ /* 0x000fe20003800000 */
[----:B------:R-:W-:Y:S01]  /*3400*/  IMAD.MOV.U32 R0, RZ, RZ, 0x1 ;  /* 0x00000001ff007424 */ /* 0x000fe200078e00ff */
[----:B------:R-:W-:Y:S01]  /*3410*/  UIADD3 UR6, UPT, UPT, UR6, 0xc0, URZ ;  /* 0x000000c006067890 */ /* 0x000fe2000fffe0ff */
[----:B------:R-:W-:Y:S01]  /*3420*/  SHF.L.U32 R2, R11, 0x1f, RZ ;  /* 0x0000001f0b027819 */ /* 0x000fe200000006ff */
[----:B------:R-:W-:-:S03]  /*3430*/  UMOV UR5, 0x40 ;  /* 0x0000004000057882 */ /* 0x000fc60000000000 */
[----:B------:R-:W-:Y:S01]  /*3440*/  UVIRTCOUNT.DEALLOC.SMPOOL 0x80 ;  /* 0x000000800000784c */ /* 0x000fe20000000000 */
[----:B--2---:R-:W-:Y:S02]  /*3450*/  ULEA UR4, UR4, UR5, 0x18 ;  /* 0x0000000504047291 */ /* 0x004fe4000f8ec0ff */
[----:B------:R-:W-:-:S07]  /*3460*/  ULEA UR5, UR18, UR6, 0x3 ;  /* 0x0000000612057291 */ /* 0x000fce000f8e18ff */
[----:B------:R2:W-:Y:S02]  /*3470*/  @P0 STS.U8 [UR4+0x1c], R0 ;  /* 0x00001c00ff000988 */ /* 0x0005e40008000004 */
[----:B------:R-:W3:Y:S02]  /*3480*/  SYNCS.PHASECHK.TRANS64.TRYWAIT P0, [UR5], R2 ;  /* 0x00000002ff0075a7 */ /* 0x000ee40008001105 */
[----:B--23--:R-:W-:Y:S05]  /*3490*/  @!P0 BRA `(.L_x_60) ;  /* 0x0000003c00348947 */ /* 0x00cfea0003800000 */
.L_x_135:
[----:B------:R-:W-:-:S04]  /*34a0*/  UIADD3 UR7, UPT, UPT, UR18, 0x1, URZ ;  /* 0x0000000112077890 */ /* 0x000fc8000fffe0ff */
[----:B------:R-:W-:-:S04]  /*34b0*/  UISETP.NE.AND UP0, UPT, UR7, 0x4, UPT ;  /* 0x000000040700788c */ /* 0x000fc8000bf05270 */
[----:B-1----:R-:W-:Y:S02]  /*34c0*/  USEL UR8, URZ, 0x1, UP0 ;  /* 0x00000001ff087887 */ /* 0x002fe40008000000 */
[----:B------:R-:W-:-:S04]  /*34d0*/  USEL UR7, UR7, URZ, UP0 ;  /* 0x000000ff07077287 */ /* 0x000fc80008000000 */
[----:B------:R-:W-:Y:S01]  /*34e0*/  ULEA UR5, UR7, UR6, 0x3 ;  /* 0x0000000607057291 */ /* 0x000fe2000f8e18ff */
[----:B--2---:R-:W-:-:S04]  /*34f0*/  LOP3.LUT R2, R11, UR8, RZ, 0x3c, !PT ;  /* 0x000000080b027c12 */ /* 0x004fc8000f8e3cff */
[----:B------:R-:W-:-:S04]  /*3500*/  SHF.L.U32 R3, R2, 0x1f, RZ ;  /* 0x0000001f02037819 */ /* 0x000fc800000006ff */
[----:B------:R-:W1:Y:S02]  /*3510*/  SYNCS.PHASECHK.TRANS64.TRYWAIT P0, [UR5], R3 ;  /* 0x00000003ff0075a7 */ /* 0x000e640008001105 */
[----:B-1----:R-:W-:Y:S05]  /*3520*/  @!P0 BRA `(.L_x_61) ;  /* 0x0000003c00288947 */ /* 0x002fea0003800000 */
.L_x_137:
        /* <DEDUP_REMOVED lines=9> */
.L_x_139:
[----:B------:R-:W-:-:S04]  /*35c0*/  UIADD3 UR7, UPT, UPT, UR7, 0x1, URZ ;  /* 0x0000000107077890 */ /* 0x000fc8000fffe0ff */
[----:B------:R-:W-:-:S04]  /*35d0*/  UISETP.NE.AND UP0, UPT, UR7, 0x4, UPT ;  /* 0x000000040700788c */ /* 0x000fc8000bf05270 */
[----:B------:R-:W-:Y:S02]  /*35e0*/  USEL UR5, URZ, 0x1, UP0 ;  /* 0x00000001ff057887 */ /* 0x000fe40008000000 */
[----:B------:R-:W-:-:S04]  /*35f0*/  USEL UR7, UR7, URZ, UP0 ;  /* 0x000000ff07077287 */ /* 0x000fc80008000000 */
[----:B------:R-:W-:Y:S01]  /*3600*/  ULEA UR7, UR7, UR6, 0x3 ;  /* 0x0000000607077291 */ /* 0x000fe2000f8e18ff */
[----:B------:R-:W-:-:S04]  /*3610*/  LOP3.LUT R2, R2, UR5, RZ, 0x3c, !PT ;  /* 0x0000000502027c12 */ /* 0x000fc8000f8e3cff */
[----:B------:R-:W-:-:S04]  /*3620*/  SHF.L.U32 R2, R2, 0x1f, RZ ;  /* 0x0000001f02027819 */ /* 0x000fc800000006ff */
[----:B------:R-:W2:Y:S02]  /*3630*/  SYNCS.PHASECHK.TRANS64.TRYWAIT P0, [UR7], R2 ;  /* 0x00000002ff0075a7 */ /* 0x000ea40008001107 */
[----:B--2---:R-:W-:Y:S05]  /*3640*/  @!P0 BRA `(.L_x_63) ;  /* 0x0000003c00108947 */ /* 0x004fea0003800000 */
.L_x_141:
[----:B------:R-:W-:Y:S01]  /*3650*/  NOP ;  /* 0x0000000000007918 */ /* 0x000fe20000000000 */
[----:B-1----:R-:W1:Y:S01]  /*3660*/  LDS R0, [UR4+0x14] ;  /* 0x00001404ff007984 */ /* 0x002e620008000800 */
[----:B------:R-:W-:Y:S01]  /*3670*/  ULOP3.LUT UR6, UR19, 0xffff, URZ, 0xc0, !UPT ;  /* 0x0000ffff13067892 */ /* 0x000fe2000f8ec0ff */
[----:B------:R-:W-:Y:S01]  /*3680*/  UMOV UR8, 0xffff ;  /* 0x0000ffff00087882 */ /* 0x000fe20000000000 */
[----:B------:R-:W-:Y:S02]  /*3690*/  UMOV UR5, 0x1 ;  /* 0x0000000100057882 */ /* 0x000fe40000000000 */
[----:B------:R-:W-:-:S04]  /*36a0*/  USHF.R.U32.HI UR6, URZ, 0x5, UR6 ;  /* 0x00000005ff067899 */ /* 0x000fc80008011606 */
[----:B------:R-:W-:Y:S02]  /*36b0*/  USHF.L.U32 UR8, UR8, UR6, URZ ;  /* 0x0000000608087299 */ /* 0x000fe400080006ff */
[----:B------:R-:W-:-:S04]  /*36c0*/  USHF.L.U32 UR5, UR5, UR6, URZ ;  /* 0x0000000605057299 */ /* 0x000fc800080006ff */
[----:B-1----:R-:W-:-:S04]  /*36d0*/  LOP3.LUT R0, R0, UR8, RZ, 0xc0, !PT ;  /* 0x0000000800007c12 */ /* 0x002fc8000f8ec0ff */
[----:B------:R-:W-:-:S13]  /*36e0*/  ISETP.NE.AND P0, PT, R0, UR8, PT ;  /* 0x0000000800007c0c */ /* 0x000fda000bf05270 */
[----:B------:R-:W-:Y:S05]  /*36f0*/  @P0 BRA `(.L_x_64) ;  /* 0x0000000000580947 */ /* 0x000fea0003800000 */
[----:B------:R-:W1:Y:S02]  /*3700*/  LDS R0, [UR4+0x18] ;  /* 0x00001804ff007984 */ /* 0x000e640008000800 */
[----:B-1----:R-:W-:-:S04]  /*3710*/  LOP3.LUT R0, R0, UR5, RZ, 0xc0, !PT ;  /* 0x0000000500007c12 */ /* 0x002fc8000f8ec0ff */
[----:B------:R-:W-:-:S13]  /*3720*/  ISETP.NE.AND P0, PT, R0, UR5, PT ;  /* 0x0000000500007c0c */ /* 0x000fda000bf05270 */
[----:B------:R-:W-:Y:S05]  /*3730*/  @P0 BRA `(.L_x_65) ;  /* 0x00000000003c0947 */ /* 0x000fea0003800000 */
[----:B------:R-:W1:Y:S01]  /*3740*/  S2R R2, SR_LANEID ;  /* 0x0000000000027919 */ /* 0x000e620000000000 */
[----:B------:R-:W-:Y:S01]  /*3750*/  ULOP3.LUT UR8, URZ, UR8, URZ, 0x33, !UPT ;  /* 0x00000008ff087292 */ /* 0x000fe2000f8e33ff */
[----:B------:R-:W-:Y:S02]  /*3760*/  VOTEU.ANY UR7, UPT, PT ;  /* 0x0000000000077886 */ /* 0x000fe400038e0100 */
[----:B------:R-:W-:-:S03]  /*3770*/  UFLO.U32 UR7, UR7 ;  /* 0x00000007000772bd */ /* 0x000fc600080e0000 */
[----:B------:R-:W-:-:S04]  /*3780*/  IMAD.U32 R0, RZ, RZ, UR8 ;  /* 0x00000008ff007e24 */ /* 0x000fc8000f8e00ff */
[----:B------:R2:W3:Y:S02]  /*3790*/  REDUX UR6, R0 ;  /* 0x00000000000673c4 */ /* 0x0004e40000000000 */
[----:B------:R1:W-:Y:S02]  /*37a0*/  UTCATOMSWS.AND URZ, UR8 ;  /* 0x0000000800ff79e3 */ /* 0x0003e40008000000 */
[----:B-1----:R-:W-:Y:S02]  /*37b0*/  ISETP.EQ.U32.AND P0, PT, R2, UR7, PT ;  /* 0x0000000702007c0c */ /* 0x002fe4000bf02070 */
[----:B--2---:R-:W-:Y:S02]  /*37c0*/  LOP3.LUT R0, RZ, UR5, RZ, 0x33, !PT ;  /* 0x00000005ff007c12 */ /* 0x004fe4000f8e33ff */
[----:B---3--:R-:W-:Y:S02]  /*37d0*/  MOV R2, UR6 ;  /* 0x0000000600027c02 */ /* 0x008fe40008000f00 */
[----:B------:R-:W1:Y:S07]  /*37e0*/  REDUX UR5, R0 ;  /* 0x00000000000573c4 */ /* 0x000e6e0000000000 */
[----:B------:R2:W-:Y:S01]  /*37f0*/  @P0 ATOMS.AND RZ, [UR4+0x14], R2 ;  /* 0x00001402ffff098c */ /* 0x0005e2000a800004 */
[----:B-1----:R-:W-:-:S05]  /*3800*/  IMAD.U32 R0, RZ, RZ, UR5 ;  /* 0x00000005ff007e24 */ /* 0x002fca000f8e00ff */
[----:B------:R2:W-:Y:S01]  /*3810*/  @P0 ATOMS.AND RZ, [UR4+0x18], R0 ;  /* 0x00001800ffff098c */ /* 0x0005e2000a800004 */
[----:B------:R-:W-:Y:S05]  /*3820*/  BRA `(.L_x_66) ;  /* 0x0000000000147947 */ /* 0x000fea0003800000 */
.L_x_65:
[----:B------:R-:W-:Y:S02]  /*3830*/  MOV R2, 0x3850 ;  /* 0x0000385000027802 */ /* 0x000fe40000000f00 */
[----:B----45:R-:W-:Y:S05]  /*3840*/  CALL.REL.NOINC `($__internal_0_$__cuda_sm10x_tcgen05_guardrail_trap_col_being_dealloced_not_returned_by_alloc) ;  /* 0x0000003c00847944 */ /* 0x030fea0003c00000 */
[----:B------:R-:W-:Y:S05]  /*3850*/  BRA `(.L_x_66) ;  /* 0x0000000000087947 */ /* 0x000fea0003800000 */
.L_x_64:
[----:B------:R-:W-:Y:S02]  /*3860*/  MOV R2, 0x3880 ;  /* 0x0000388000027802 */ /* 0x000fe40000000f00 */
[----:B----45:R-:W-:Y:S05]  /*3870*/  CALL.REL.NOINC `($__internal_2_$__cuda_sm10x_tcgen05_guardrail_trap_unallocated_columns_being_dealloced) ;  /* 0x0000003c00907944 */ /* 0x030fea0003c00000 */
.L_x_66:
[----:B------:R-:W-:Y:S01]  /*3880*/  NOP ;  /* 0x0000000000007918 */ /* 0x000fe20000000000 */
[----:B------:R-:W-:Y:S05]  /*3890*/  EXIT ;  /* 0x000000000000794d */ /* 0x000fea0003800000 */
.L_x_48:
[----:B------:R-:W-:-:S09]  /*38a0*/  UISETP.NE.OR UP2, UPT, UR8, 0x3, !UP2 ;  /* 0x000000030800788c */ /* 0x000fd2000d745670 */
[----:B------:R-:W-:Y:S05]  /*38b0*/  BRA.U UP2, `(.L_x_67) ;  /* 0x0000000d02ac7547 */ /* 0x000fea000b800000 */
[----:B------:R-:W1:Y:S01]  /*38c0*/  LDC R0, c[0x0][0xb30] ;  /* 0x0002cc00ff007b82 */ /* 0x000e620000000800 */
[----:B------:R-:W2:Y:S01]  /*38d0*/  LDCU.64 UR8, c[0x0][0x888] ;  /* 0x00011100ff0877ac */ /* 0x000ea20008000a00 */
[----:B------:R-:W-:Y:S01]  /*38e0*/  IMAD.MOV.U32 R32, RZ, RZ, 0x1 ;  /* 0x00000001ff207424 */ /* 0x000fe200078e00ff */
[----:B------:R-:W-:Y:S01]  /*38f0*/  CS2R R28, SRZ ;  /* 0x00000000001c7805 */ /* 0x000fe2000001ff00 */
[----:B------:R-:W-:Y:S01]  /*3900*/  IMAD.MOV.U32 R25, RZ, RZ, 0x1000 ;  /* 0x00001000ff197424 */ /* 0x000fe200078e00ff */
[----:B------:R-:W4:Y:S03]  /*3910*/  LDCU.64 UR4, c[0x0][0x890] ;  /* 0x00011200ff0477ac */ /* 0x000f260008000a00 */
[----:B------:R-:W3:Y:S01]  /*3920*/  LDC R24, c[0x0][0x370] ;  /* 0x0000dc00ff187b82 */ /* 0x000ee20000000800 */
[----:B------:R-:W-:Y:S01]  /*3930*/  UMOV UR7, 0x400 ;  /* 0x0000040000077882 */ /* 0x000fe20000000000 */
[----:B------:R-:W-:-:S02]  /*3940*/  UPLOP3.LUT UP1, UPT, UPT, UPT, UPT, 0x40, 0x4 ;  /* 0x000000000004789c */ /* 0x000fc40003f2e870 */
[----:B------:R-:W-:Y:S01]  /*3950*/  ULEA UR7, UR37, UR7, 0x18 ;  /* 0x0000000725077291 */ /* 0x000fe2000f8ec0ff */
[----:B------:R-:W-:-:S03]  /*3960*/  UMOV UR13, URZ ;  /* 0x000000ff000d7c82 */ /* 0x000fc60008000000 */
[----:B------:R-:W3:Y:S01]  /*3970*/  LDC R3, c[0x0][0xb0c] ;  /* 0x0002c300ff037b82 */ /* 0x000ee20000000800 */
[----:B--2---:R-:W-:Y:S02]  /*3980*/  UISETP.NE.U32.AND UP3, UPT, UR8, URZ, UPT ;  /* 0x000000ff0800728c */ /* 0x004fe4000bf65070 */
[----:B----4-:R-:W-:-:S05]  /*3990*/  UISETP.NE.U32.AND UP4, UPT, UR4, URZ, UPT ;  /* 0x000000ff0400728c */ /* 0x010fca000bf85070 */
[----:B------:R-:W2:Y:S01]  /*39a0*/  LDC R22, c[0x0][0xb20] ;  /* 0x0002c800ff167b82 */ /* 0x000ea20000000800 */
[----:B-1----:R-:W-:Y:S01]  /*39b0*/  ISETP.NE.AND P1, PT, R0, 0x1, PT ;  /* 0x000000010000780c */ /* 0x002fe20003f25270 */
[----:B------:R-:W-:Y:S02]  /*39c0*/  UISETP.NE.AND.EX UP3, UPT, UR9, URZ, UPT, UP3 ;  /* 0x000000ff0900728c */ /* 0x000fe4000bf65330 */
[----:B------:R-:W-:-:S04]  /*39d0*/  UISETP.NE.AND.EX UP4, UPT, UR5, URZ, UPT, UP4 ;  /* 0x000000ff0500728c */ /* 0x000fc8000bf85340 */
[----:B------:R-:W1:Y:S08]  /*39e0*/  LDC.64 R30, c[0x0][0x348] ;  /* 0x0000d200ff1e7b82 */ /* 0x000e700000000a00 */
[----:B------:R-:W4:Y:S08]  /*39f0*/  LDC.64 R14, c[0x0][0xb10] ;  /* 0x0002c400ff0e7b82 */ /* 0x000f300000000a00 */
[----:B------:R-:W1:Y:S08]  /*3a00*/  LDC.64 R6, c[0x0][0xb18] ;  /* 0x0002c600ff067b82 */ /* 0x000e700000000a00 */
[----:B------:R-:W1:Y:S08]  /*3a10*/  LDC.64 R4, c[0x0][0xb28] ;  /* 0x0002ca00ff047b82 */ /* 0x000e700000000a00 */
[----:B--23--:R-:W1:Y:S02]  /*3a20*/  LDC R23, c[0x0][0x374] ;  /* 0x0000dd00ff177b82 */ /* 0x00ce640000000800 */
.L_x_76:
[C---:B------:R-:W-:Y:S02]  /*3a30*/  LEA R0, R29.reuse, UR7, 0x3 ;  /* 0x000000071d007c11 */ /* 0x040fe4000f8e18ff */
[----:B------:R-:W-:Y:S02]  /*3a40*/  SHF.L.U32 R2, R28, 0x1f, RZ ;  /* 0x0000001f1c027819 */ /* 0x000fe400000006ff */
[----:B------:R-:W-:Y:S02]  /*3a50*/  LEA R16, R29, UR7, 0x4 ;  /* 0x000000071d107c11 */ /* 0x000fe4000f8e20ff */
[----:B--2---:R-:W2:Y:S02]  /*3a60*/  SYNCS.PHASECHK.TRANS64.TRYWAIT P0, [R0+URZ+0x80], R2 ;  /* 0x00008002000075a7 */ /* 0x004ea400080011ff */
[----:B--2---:R-:W-:Y:S05]  /*3a70*/  @!P0 BRA `(.L_x_68) ;  /* 0x00000038001c8947 */ /* 0x004fea0003800000 */
.L_x_142:
[----:B------:R-:W-:Y:S01]  /*3a80*/  ISETP.GE.AND P0, PT, R26, 0x1, PT ;  /* 0x000000011a00780c */ /* 0x000fe20003f06270 */
[----:B------:R-:W3:Y:S01]  /*3a90*/  LDS.128 R16, [R16+0x110] ;  /* 0x0001100010107984 */ /* 0x000ee20000000c00 */
[----:B--2---:R-:W-:Y:S01]  /*3aa0*/  VIADD R0, R0, 0x90 ;  /* 0x0000009000007836 */ /* 0x004fe20000000000 */
[----:B------:R-:W-:Y:S01]  /*3ab0*/  @!PT LDS RZ, [RZ] ;  /* 0x00000000fffff984 */ /* 0x000fe20000000800 */
[----:B------:R-:W-:Y:S01]  /*3ac0*/  @!PT LDS RZ, [RZ] ;  /* 0x00000000fffff984 */ /* 0x000fe20000000800 */
[----:B------:R-:W-:Y:S01]  /*3ad0*/  @!PT LDS RZ, [RZ] ;  /* 0x00000000fffff984 */ /* 0x000fe20000000800 */
[----:B------:R-:W-:Y:S01]  /*3ae0*/  @!PT LDS RZ, [RZ] ;  /* 0x00000000fffff984 */ /* 0x000fe20000000800 */
[----:B------:R2:W-:Y:S06]  /*3af0*/  MEMBAR.ALL.CTA ;  /* 0x0000000000007992 */ /* 0x0005ec0000008000 */
[----:B--2---:R-:W2:Y:S01]  /*3b00*/  FENCE.VIEW.ASYNC.S ;  /* 0x00000000000073c6 */ /* 0x004ea20000000000 */
[----:B------:R-:W-:Y:S04]  /*3b10*/  PRMT R0, RZ, 0x654, R0 ;  /* 0x00000654ff007816 */ /* 0x000fe80000000000 */
[----:B--2---:R2:W-:Y:S01]  /*3b20*/  SYNCS.ARRIVE.TRANS64.RED.A1T0 RZ, [R0+URZ], RZ ;  /* 0x000000ff00ff79a7 */ /* 0x0045e200081004ff */
[----:B---3--:R-:W-:Y:S11]  /*3b30*/  LOP3.LUT P3, RZ, R18, 0x1, RZ, 0xc0, !PT ;  /* 0x0000000112ff7812 */ /* 0x008ff6000786c0ff */
[----:B------:R-:W-:Y:S02]  /*3b40*/  @!UPT UIADD3 URZ, UPT, UPT, URZ, URZ, URZ ;  /* 0x000000fffffff290 */ /* 0x000fe4000fffe0ff */
[----:B------:R-:W-:Y:S02]  /*3b50*/  @P3 MOV R11, R16 ;  /* 0x00000010000b3202 */ /* 0x000fe40000000f00 */
[----:B------:R-:W-:Y:S01]  /*3b60*/  @P3 LOP3.LUT R10, R17, 0xffff, RZ, 0xc0, !PT ;  /* 0x0000ffff110a3812 */ /* 0x000fe200078ec0ff */
[----:B--2---:R-:W-:Y:S06]  /*3b70*/  @!P0 BRA `(.L_x_69) ;  /* 0x0000000000a48947 */ /* 0x004fec0003800000 */
[-C--:B-1----:R-:W-:Y:S01]  /*3b80*/  IMAD.HI.U32 R0, R23, R7.reuse, RZ ;  /* 0x0000000717007227 */ /* 0x082fe200078e00ff */
[----:B------:R-:W-:Y:S02]  /*3b90*/  ISETP.NE.AND P0, PT, R6, 0x1, PT ;  /* 0x000000010600780c */ /* 0x000fe40003f05270 */
[----:B------:R-:W-:Y:S01]  /*3ba0*/  ISETP.NE.AND P2, PT, R26, 0x1, PT ;  /* 0x000000011a00780c */ /* 0x000fe20003f45270 */
[----:B----4-:R-:W-:Y:S01]  /*3bb0*/  IMAD.HI.U32 R9, R24, R14, RZ ;  /* 0x0000000e18097227 */ /* 0x010fe200078e00ff */
[----:B------:R-:W-:Y:S02]  /*3bc0*/  SHF.R.U32.HI R0, RZ, R22, R0 ;  /* 0x00000016ff007219 */ /* 0x000fe40000011600 */
[----:B------:R-:W-:Y:S01]  /*3bd0*/  ISETP.NE.AND P4, PT, R3, 0x1, PT ;  /* 0x000000010300780c */ /* 0x000fe20003f85270 */
[----:B------:R-:W-:Y:S01]  /*3be0*/  IMAD.HI.U32 R13, R10, R7, RZ ;  /* 0x000000070a0d7227 */ /* 0x000fe200078e00ff */
[----:B------:R-:W-:Y:S02]  /*3bf0*/  SHF.R.U32.HI R9, RZ, R15, R9 ;  /* 0x0000000fff097219 */ /* 0x000fe40000011609 */
[----:B------:R-:W-:Y:S01]  /*3c00*/  SEL R0, R23, R0, !P0 ;  /* 0x0000000017007207 */ /* 0x000fe20004000000 */
[----:B------:R-:W-:Y:S01]  /*3c10*/  IMAD.HI.U32 R12, R11, R14, RZ ;  /* 0x0000000e0b0c7227 */ /* 0x000fe200078e00ff */
[----:B------:R-:W-:Y:S03]  /*3c20*/  SEL R9, R24, R9, !P4 ;  /* 0x0000000918097207 */ /* 0x000fe60006000000 */
[-C--:B------:R-:W-:Y:S01]  /*3c30*/  IMAD.HI.U32 R8, R0, R4.reuse, RZ ;  /* 0x0000000400087227 */ /* 0x080fe200078e00ff */
[----:B------:R-:W-:Y:S03]  /*3c40*/  SHF.R.U32.HI R12, RZ, R15, R12 ;  /* 0x0000000fff0c7219 */ /* 0x000fe6000001160c */
[----:B------:R-:W-:Y:S01]  /*3c50*/  IMAD.HI.U32 R2, R9, R4, RZ ;  /* 0x0000000409027227 */ /* 0x000fe200078e00ff */
[-C--:B------:R-:W-:Y:S02]  /*3c60*/  @P2 SHF.R.U32.HI R0, RZ, R5.reuse, R8 ;  /* 0x00000005ff002219 */ /* 0x080fe40000011608 */
[----:B------:R-:W-:Y:S02]  /*3c70*/  SHF.R.U32.HI R8, RZ, R22, R13 ;  /* 0x00000016ff087219 */ /* 0x000fe4000001160d */
[----:B------:R-:W-:Y:S01]  /*3c80*/  @P2 SHF.R.U32.HI R9, RZ, R5, R2 ;  /* 0x00000005ff092219 */ /* 0x000fe20000011602 */
[----:B------:R-:W-:Y:S01]  /*3c90*/  IMAD R0, R26, R0, RZ ;  /* 0x000000001a007224 */ /* 0x000fe200078e02ff */
[----:B------:R-:W-:Y:S02]  /*3ca0*/  SEL R8, R10, R8, !P0 ;  /* 0x000000080a087207 */ /* 0x000fe40004000000 */
[----:B------:R-:W-:Y:S01]  /*3cb0*/  SEL R2, R11, R12, !P4 ;  /* 0x0000000c0b027207 */ /* 0x000fe20006000000 */
[----:B------:R-:W-:Y:S01]  /*3cc0*/  IMAD R12, R26, R9, RZ ;  /* 0x000000091a0c7224 */ /* 0x000fe200078e02ff */
[C---:B------:R-:W-:Y:S01]  /*3cd0*/  ISETP.GE.AND P0, PT, R8.reuse, R0, PT ;  /* 0x000000000800720c */ /* 0x040fe20003f06270 */
[----:B------:R-:W-:Y:S03]  /*3ce0*/  IMAD.HI.U32 R0, R8, R4, RZ ;  /* 0x0000000408007227 */ /* 0x000fe600078e00ff */
[----:B------:R-:W-:Y:S02]  /*3cf0*/  ISETP.GE.OR P0, PT, R2, R12, P0 ;  /* 0x0000000c0200720c */ /* 0x000fe40000706670 */
[-C--:B------:R-:W-:Y:S04]  /*3d00*/  SHF.R.U32.HI R0, RZ, R5.reuse, R0 ;  /* 0x00000005ff007219 */ /* 0x080fe80000011600 */
[----:B------:R-:W-:Y:S05]  /*3d10*/  SEL R13, R8, R0, !P2 ;  /* 0x00000000080d7207 */ /* 0x000fea0005000000 */
[----:B------:R-:W-:Y:S02]  /*3d20*/  IMAD.MOV R12, RZ, RZ, -R13 ;  /* 0x000000ffff0c7224 */ /* 0x000fe400078e0a0d */
[----:B------:R-:W-:Y:S04]  /*3d30*/  @!P0 IMAD.HI.U32 R0, R2, R4, RZ ;  /* 0x0000000402008227 */ /* 0x000fe800078e00ff */
[----:B------:R-:W-:Y:S01]  /*3d40*/  IMAD R12, R26, R12, R8 ;  /* 0x0000000c1a0c7224 */ /* 0x000fe200078e0208 */
[----:B------:R-:W-:Y:S04]  /*3d50*/  @!P0 SHF.R.U32.HI R0, RZ, R5, R0 ;  /* 0x00000005ff008219 */ /* 0x000fe80000011600 */
[----:B------:R-:W-:Y:S04]  /*3d60*/  @!P0 SEL R0, R2, R0, !P2 ;  /* 0x0000000002008207 */ /* 0x000fe80005000000 */
[----:B------:R-:W-:Y:S01]  /*3d70*/  @!P0 IADD3 R13, PT, PT, R13, -R0, RZ ;  /* 0x800000000d0d8210 */ /* 0x000fe20007ffe0ff */
[----:B------:R-:W-:Y:S01]  /*3d80*/  @!P0 IMAD R0, R9, R12, R0 ;  /* 0x0000000c09008224 */ /* 0x000fe200078e0200 */
[----:B------:R-:W-:Y:S01]  /*3d90*/  IADD3 R9, PT, PT, -R8, RZ, RZ ;  /* 0x000000ff08097210 */ /* 0x000fe20007ffe1ff */
[--C-:B------:R-:W-:Y:S02]  /*3da0*/  IMAD.MOV R12, RZ, RZ, -R2.reuse ;  /* 0x000000ffff0c7224 */ /* 0x100fe400078e0a02 */
[----:B------:R-:W-:Y:S02]  /*3db0*/  @!P0 IMAD R8, R13, R26, R2 ;  /* 0x0000001a0d088224 */ /* 0x000fe400078e0202 */
[----:B------:R-:W-:Y:S02]  /*3dc0*/  @!P0 IMAD.MOV.U32 R2, RZ, RZ, R0 ;  /* 0x000000ffff028224 */ /* 0x000fe400078e0000 */
[----:B------:R-:W-:Y:S02]  /*3dd0*/  IMAD R11, R3, R12, R11 ;  /* 0x0000000c030b7224 */ /* 0x000fe400078e020b */
[----:B------:R-:W-:Y:S02]  /*3de0*/  IMAD R10, R6, R9, R10 ;  /* 0x00000009060a7224 */ /* 0x000fe400078e020a */
[----:B------:R-:W-:Y:S02]  /*3df0*/  IMAD R11, R2, R3, R11 ;  /* 0x00000003020b7224 */ /* 0x000fe400078e020b */
[----:B------:R-:W-:Y:S02]  /*3e00*/  IMAD R10, R8, R6, R10 ;  /* 0x00000006080a7224 */ /* 0x000fe400078e020a */
.L_x_69:
[----:B------:R-:W-:Y:S05]  /*3e10*/  BRA.U UP1, `(.L_x_70) ;  /* 0x0000000101107547 */ /* 0x000fea000b800000 */
[----:B------:R-:W-:Y:S04]  /*3e20*/  MOV R2, UR6 ;  /* 0x0000000600027c02 */ /* 0x000fe80008000f00 */
[----:B------:R-:W-:Y:S04]  /*3e30*/  SHF.L.U32 R2, R2, 0x1f, RZ ;  /* 0x0000001f02027819 */ /* 0x000fe800000006ff */
[----:B------:R-:W2:Y:S02]  /*3e40*/  SYNCS.PHASECHK.TRANS64.TRYWAIT P0, [UR7+0x78], R2 ;  /* 0x00007802ff0075a7 */ /* 0x000ea40008001107 */
[----:B--2---:R-:W-:Y:S05]  /*3e50*/  @!P0 BRA `(.L_x_71) ;  /* 0x0000003400388947 */ /* 0x004fea0003800000 */
.L_x_70:
[----:B------:R-:W-:Y:S02]  /*3e60*/  R2UR UR11, R21 ;  /* 0x00000000150b72ca */ /* 0x000fe400000e0000 */
[----:B------:R-:W-:Y:S02]  /*3e70*/  R2UR UR10, R20 ;  /* 0x00000000140a72ca */ /* 0x000fe400000e0000 */
[----:B------:R-:W-:Y:S04]  /*3e80*/  ISETP.NE.U32.AND P2, PT, RZ, UR4, PT ;  /* 0x00000004ff007c0c */ /* 0x000fe8000bf45070 */
[----:B------:R-:W-:Y:S05]  /*3e90*/  ISETP.NE.AND.EX P2, PT, RZ, UR5, PT, P2 ;  /* 0x00000005ff007c0c */ /* 0x000fea000bf45320 */
[----:B------:R-:W-:Y:S02]  /*3ea0*/  USHF.L.U32 UR11, UR11, 0x6, URZ ;  /* 0x000000060b0b7899 */ /* 0x000fe400080006ff */
[----:B------:R-:W-:Y:S01]  /*3eb0*/  USHF.L.U32 UR10, UR10, 0x6, URZ ;  /* 0x000000060a0a7899 */ /* 0x000fe200080006ff */
[----:B------:R-:W-:Y:S11]  /*3ec0*/  BRA.U !UP4, `(.L_x_72) ;  /* 0x000000010c347547 */ /* 0x000ff6000b800000 */
[----:B------:R-:W-:Y:S01]  /*3ed0*/  UPLOP3.LUT UP0, UPT, UPT, UPT, UP3, 0x80, 0x8 ;  /* 0x000000000008789c */ /* 0x000fe20003f0f030 */
[----:B--2---:R-:W-:Y:S02]  /*3ee0*/  HFMA2 R0, -RZ, RZ, 0, 5.9604644775390625e-08 ;  /* 0x00000001ff007431 */ /* 0x004fe400000001ff */
[----:B------:R-:W-:Y:S03]  /*3ef0*/  IMAD.MOV.U32 R60, RZ, RZ, 0x1 ;  /* 0x00000001ff3c7424 */ /* 0x000fe600078e00ff */
[----:B------:R-:W-:Y:S05]  /*3f00*/  PLOP3.LUT P0, PT, PT, PT, UP0, 0x80, 0x8 ;  /* 0x000000000008781c */ /* 0x000fea0003f0f008 */
[----:B------:R-:W2:Y:S01]  /*3f10*/  @UP0 LDCU.64 UR14, c[0x0][0x888] ;  /* 0x00011100ff0e07ac */ /* 0x000ea20008000a00 */
[----:B------:R-:W-:Y:S07]  /*3f20*/  @UP0 UIMAD UR8, UR36, UR4, URZ ;  /* 0x00000004240802a4 */ /* 0x000fee000f8e02ff */
[----:B------:R-:W-:Y:S01]  /*3f30*/  @!P0 PRMT R60, R0, 0x7610, R60 ;  /* 0x00007610003c8816 */ /* 0x000fe2000000003c */
[----:B--2---:R-:W-:Y:S03]  /*3f40*/  @UP0 UIMAD.WIDE UR14, UR8, 0x4, UR14 ;  /* 0x00000004080e08a5 */ /* 0x004fe6000f8e020e */
[----:B------:R-:W2:Y:S03]  /*3f50*/  @!UP0 LDCU UR8, c[0x0][0x880] ;  /* 0x00011000ff0887ac */ /* 0x000ea60008000800 */
[----:B------:R-:W-:Y:S01]  /*3f60*/  IMAD.U32 R8, RZ, RZ, UR14 ;  /* 0x0000000eff087e24 */ /* 0x000fe2000f8e00ff */
[----:B------:R-:W-:Y:S05]  /*3f70*/  MOV R9, UR15 ;  /* 0x0000000f00097c02 */ /* 0x000fea0008000f00 */
[----:B-----5:R3:W5:Y:S02]  /*3f80*/  @P0 LDG.E R35, desc[UR46][R8.64] ;  /* 0x0000002e08230981 */ /* 0x020764000c1e1900 */
[----:B--23--:R-:W-:Y:S07]  /*3f90*/  @!P0 IMAD.U32 R35, RZ, RZ, UR8 ;  /* 0x00000008ff238e24 */ /* 0x00cfee000f8e00ff */
.L_x_72:
[----:B-----5:R-:W-:Y:S01]  /*3fa0*/  @!P2 FSETP.EQ.AND P0, PT, R35, RZ, PT ;  /* 0x000000ff2300a20b */ /* 0x020fe20003f02000 */
[----:B------:R-:W-:Y:S01]  /*3fb0*/  @!UPT UIADD3 URZ, UPT, UPT, URZ, URZ, URZ ;  /* 0x000000fffffff290 */ /* 0x000fe2000fffe0ff */
[----:B------:R-:W-:Y:S11]  /*3fc0*/  @!P2 BRA `(.L_x_73) ;  /* 0x000000000014a947 */ /* 0x000ff60003800000 */
[----:B------:R-:W-:Y:S02]  /*3fd0*/  LOP3.LUT P2, RZ, R60, 0xff, RZ, 0xc0, !PT ;  /* 0x000000ff3cff7812 */ /* 0x000fe4000784c0ff */
[----:B------:R-:W-:Y:S04]  /*3fe0*/  PLOP3.LUT P0, PT, PT, PT, UP0, 0x80, 0x8 ;  /* 0x000000000008781c */ /* 0x000fe80003f0f008 */
[----:B------:R-:W-:Y:S07]  /*3ff0*/  PLOP3.LUT P0, PT, P0, PT, PT, 0x8, 0x80 ;  /* 0x000000000080781c */ /* 0x000fee000070e170 */
[----:B------:R-:W-:Y:S11]  /*4000*/  @P2 FSETP.EQ.AND P0, PT, R35, RZ, PT ;  /* 0x000000ff2300220b */ /* 0x000ff60003f02000 */
[----:B------:R-:W-:Y:S02]  /*4010*/  @!UPT UIADD3 URZ, UPT, UPT, URZ, URZ, URZ ;  /* 0x000000fffffff290 */ /* 0x000fe4000fffe0ff */
.L_x_73:
[----:B------:R-:W-:Y:S01]  /*4020*/  ULEA UR15, UR13, UR7, 0x3 ;  /* 0x000000070d0f7291 */ /* 0x000fe2000f8e18ff */
[----:B------:R-:W-:Y:S02]  /*4030*/  SHF.L.U32 R9, R32, 0x1f, RZ ;  /* 0x0000001f20097819 */ /* 0x000fe400000006ff */
[----:B------:R-:W-:Y:S04]  /*4040*/  ELECT P4, URZ, PT ;  /* 0x0000000000ff782f */ /* 0x000fe80003880000 */
[----:B------:R-:W-:Y:S02]  /*4050*/  PLOP3.LUT P4, PT, P0, P4, PT, 0xf2, 0x2f ;  /* 0x00000000002f781c */ /* 0x000fe40000789e72 */
[----:B------:R-:W3:Y:S11]  /*4060*/  SYNCS.PHASECHK.TRANS64.TRYWAIT P2, [UR15+0x58], R9 ;  /* 0x00005809ff0075a7 */ /* 0x000ef6000804110f */
[----:B-1----:R-:W-:Y:S05]  /*4070*/  @!P4 IADD3 R8, P0, PT, R30, 0x580, RZ ;  /* 0x000005801e08c810 */ /* 0x002fea0007f1e0ff */
[----:B--2---:R-:W-:Y:S01]  /*4080*/  @!P4 IMAD.X R2, RZ, RZ, R31, P0 ;  /* 0x000000ffff02c224 */ /* 0x004fe200000e061f */
[----:B---3--:R-:W-:Y:S07]  /*4090*/  @!P2 BRA `(.L_x_74) ;  /* 0x0000003000c0a947 */ /* 0x008fee0003800000 */
.L_x_145:
[----:B------:R-:W2:Y:S01]  /*40a0*/  LDC.64 R12, c[0x0][0xb18] ;  /* 0x0002c600ff0c7b82 */ /* 0x000ea20000000a00 */
[----:B------:R-:W-:Y:S01]  /*40b0*/  @!P4 R2UR UR8, R2 ;  /* 0x000000000208c2ca */ /* 0x000fe200000e0000 */
[----:B------:R-:W-:Y:S01]  /*40c0*/  VOTEU.ALL UP2, P4 ;  /* 0x0000000000ff7886 */ /* 0x000fe20002040000 */
[----:B------:R-:W-:Y:S01]  /*40d0*/  @!P4 R2UR UR9, R8 ;  /* 0x000000000809c2ca */ /* 0x000fe200000e0000 */
[----:B------:R-:W-:Y:S01]  /*40e0*/  VOTEU.ALL UP1, P4 ;  /* 0x0000000000ff7886 */ /* 0x000fe20002020000 */
[----:B-1----:R-:W-:Y:S03]  /*40f0*/  @!P4 IMAD.MOV.U32 R0, RZ, RZ, 0x1000 ;  /* 0x00001000ff00c424 */ /* 0x002fe600078e00ff */
[----:B------:R-:W1:Y:S01]  /*4100*/  @!P1 LDC R2, c[0x0][0xb0c] ;  /* 0x0002c300ff029b82 */ /* 0x000e620000000800 */
[----:B------:R-:W-:Y:S01]  /*4110*/  UMOV UR20, 0x0 ;  /* 0x0000000000147882 */ /* 0x000fe20000000000 */
[----:B------:R-:W-:Y:S01]  /*4120*/  UMOV UR21, 0x10000000 ;  /* 0x1000000000157882 */ /* 0x000fe20000000000 */
[----:B------:R-:W-:Y:S01]  /*4130*/  UMOV UR12, UR36 ;  /* 0x00000024000c7c82 */ /* 0x000fe20008000000 */
[----:B------:R-:W-:Y:S01]  /*4140*/  UIADD3 UR14, UPT, UPT, UR13, 0x1, URZ ;  /* 0x000000010d0e7890 */ /* 0x000fe2000fffe0ff */
[----:B------:R-:W-:Y:S01]  /*4150*/  @P3 SHF.R.U32.HI R27, RZ, 0x10, R17 ;  /* 0x00000010ff1b3819 */ /* 0x000fe20000011611 */
[----:B------:R-:W-:Y:S02]  /*4160*/  VIADD R29, R29, 0x1 ;  /* 0x000000011d1d7836 */ /* 0x000fe40000000000 */
[----:B------:R-:W-:Y:S01]  /*4170*/  IMAD.U32 R9, RZ, RZ, UR8 ;  /* 0x00000008ff097e24 */ /* 0x000fe2000f8e00ff */
[----:B------:R-:W-:Y:S01]  /*4180*/  @!UP2 ULEA UR8, UR13, UR7, 0xc ;  /* 0x000000070d08a291 */ /* 0x000fe2000f8e60ff */
[----:B------:R-:W-:Y:S01]  /*4190*/  IMAD.U32 R8, RZ, RZ, UR9 ;  /* 0x00000009ff087e24 */ /* 0x000fe2000f8e00ff */
[----:B------:R-:W-:Y:S02]  /*41a0*/  UIADD3 UR9, UPT, UPT, UR15, 0x40, URZ ;  /* 0x000000400f097890 */ /* 0x000fe4000fffe0ff */
[----:B------:R-:W-:Y:S01]  /*41b0*/  @!P4 R2UR UR19, R9 ;  /* 0x000000000913c2ca */ /* 0x000fe200000e0000 */
[----:B------:R-:W-:Y:S01]  /*41c0*/  @!UP2 UIADD3 UR8, UPT, UPT, UR8, 0x200, URZ ;  /* 0x000002000808a890 */ /* 0x000fe2000fffe0ff */
[----:B------:R-:W-:Y:S01]  /*41d0*/  @!P4 R2UR UR18, R8 ;  /* 0x000000000812c2ca */ /* 0x000fe200000e0000 */
[----:B------:R-:W-:Y:S01]  /*41e0*/  UISETP.NE.AND UP5, UPT, UR14, 0x3, UPT ;  /* 0x000000030e00788c */ /* 0x000fe2000bfa5270 */
[----:B------:R-:W3:Y:S01]  /*41f0*/  LDC.64 R8, c[0x0][0xb10] ;  /* 0x0002c400ff087b82 */ /* 0x000ee20000000a00 */
[----:B------:R-:W-:Y:S02]  /*4200*/  UPRMT UR16, UR37, 0x654, UR9 ;  /* 0x0000065425107896 */ /* 0x000fe40008000009 */
[----:B------:R-:W-:Y:S02]  /*4210*/  USEL UR17, URZ, 0x1, UP5 ;  /* 0x00000001ff117887 */ /* 0x000fe4000a800000 */
[----:B------:R-:W-:Y:S04]  /*4220*/  USEL UR14, UR14, URZ, UP5 ;  /* 0x000000ff0e0e7287 */ /* 0x000fe8000a800000 */
[----:B------:R-:W-:Y:S01]  /*4230*/  ULEA UR13, UR14, UR7, 0x3 ;  /* 0x000000070e0d7291 */ /* 0x000fe2000f8e18ff */
[----:B------:R-:W-:Y:S01]  /*4240*/  LOP3.LUT R32, R32, UR17, RZ, 0x3c, !PT ;  /* 0x0000001120207c12 */ /* 0x000fe2000f8e3cff */
[----:B------:R1:W-:Y:S01]  /*4250*/  @!UP1 UTMALDG.3D [UR8], [UR18], desc[UR20] ;  /* 0x00001408120095b4 */ /* 0x0003e20008011000 */
[----:B------:R5:W-:Y:S02]  /*4260*/  @!P4 SYNCS.ARRIVE.TRANS64.RED.A0TR RZ, [UR15+0x40], R0 ;  /* 0x00004000ffffc9a7 */ /* 0x000be4000830040f */
[----:B------:R-:W-:Y:S01]  /*4270*/  SHF.L.U32 R20, R32, 0x1f, RZ ;  /* 0x0000001f20147819 */ /* 0x000fe200000006ff */
[C---:B---3--:R-:W-:Y:S01]  /*4280*/  @!P1 IMAD.HI.U32 R8, R11.reuse, R8, RZ ;  /* 0x000000080b089227 */ /* 0x048fe200078e00ff */
[----:B--2---:R-:W-:Y:S02]  /*4290*/  @!P1 ISETP.NE.AND P0, PT, R12, 0x1, PT ;  /* 0x000000010c00980c */ /* 0x004fe40003f05270 */
[----:B-1----:R-:W-:Y:S01]  /*42a0*/  @!P1 ISETP.NE.AND P2, PT, R2, 0x1, PT ;  /* 0x000000010200980c */ /* 0x002fe20003f45270 */
[----:B------:R-:W-:Y:S01]  /*42b0*/  SYNCS.ARRIVE.TRANS64.RED.A1T0 RZ, [UR16], RZ ;  /* 0x000000ffffff79a7 */ /* 0x000fe20008100410 */
[C---:B------:R-:W-:Y:S01]  /*42c0*/  @!P1 IMAD.HI.U32 R13, R10.reuse, R13, RZ ;  /* 0x0000000d0a0d9227 */ /* 0x040fe200078e00ff */
[----:B------:R-:W-:Y:S04]  /*42d0*/  @!P1 SHF.R.U32.HI R8, RZ, R9, R8 ;  /* 0x00000009ff089219 */ /* 0x000fe80000011608 */
[----:B------:R-:W-:Y:S01]  /*42e0*/  @!P1 SEL R8, R11, R8, !P2 ;  /* 0x000000080b089207 */ /* 0x000fe20005000000 */
[----:B------:R-:W1:Y:S01]  /*42f0*/  SYNCS.PHASECHK.TRANS64.TRYWAIT P5, [UR13+0x58], R20 ;  /* 0x00005814ff0075a7 */ /* 0x000e6200080a110d */
[----:B-----5:R-:W2:Y:S02]  /*4300*/  @!P1 LDC R0, c[0x0][0xb20] ;  /* 0x0002c800ff009b82 */ /* 0x020ea40000000800 */
[----:B--2---:R-:W-:Y:S04]  /*4310*/  @!P1 SHF.R.U32.HI R0, RZ, R0, R13 ;  /* 0x00000000ff009219 */ /* 0x004fe8000001160d */
[----:B------:R-:W-:Y:S05]  /*4320*/  @!P1 SEL R9, R10, R0, !P0 ;  /* 0x000000000a099207 */ /* 0x000fea0004000000 */
[----:B------:R-:W-:Y:S02]  /*4330*/  @!P1 IMAD.IADD R0, R9, 0x1, -R8 ;  /* 0x0000000109009824 */ /* 0x000fe400078e0a08 */
[----:B------:R-:W-:Y:S02]  /*4340*/  @!P1 IMAD.IADD R8, R8, 0x1, -R9 ;  /* 0x0000000108089824 */ /* 0x000fe400078e0a09 */
[----:B------:R-:W-:Y:S02]  /*4350*/  @!P1 IMAD R11, R0, R2, R11 ;  /* 0x00000002000b9224 */ /* 0x000fe400078e020b */
[----:B------:R-:W-:Y:S01]  /*4360*/  @!P1 IMAD R10, R8, R12, R10 ;  /* 0x0000000c080a9224 */ /* 0x000fe200078e020a */
[----:B-1----:R-:W-:Y:S06]  /*4370*/  @!P5 BRA `(.L_x_75) ;  /* 0x000000300020d947 */ /* 0x002fec0003800000 */
.L_x_147:
[----:B------:R-:W-:Y:S01]  /*4380*/  @!P4 IADD3 R2, P0, PT, R30, 0x580, RZ ;  /* 0x000005801e02c810 */ /* 0x000fe20007f1e0ff */
[----:B------:R-:W-:Y:S01]  /*4390*/  UMOV UR18, 0x0 ;  /* 0x0000000000127882 */ /* 0x000fe20000000000 */
[----:B------:R-:W-:Y:S01]  /*43a0*/  UMOV UR19, 0x10000000 ;  /* 0x1000000000137882 */ /* 0x000fe20000000000 */
[----:B------:R-:W-:Y:S01]  /*43b0*/  VOTEU.ALL UP1, P4 ;  /* 0x0000000000ff7886 */ /* 0x000fe20002020000 */
[----:B------:R-:W-:Y:S01]  /*43c0*/  @!P4 R2UR UR9, R2 ;  /* 0x000000000209c2ca */ /* 0x000fe200000e0000 */
[----:B-1----:R-:W-:Y:S01]  /*43d0*/  @!P4 IMAD.X R0, RZ, RZ, R31, P0 ;  /* 0x000000ffff00c224 */ /* 0x002fe200000e061f */
[----:B------:R-:W-:Y:S01]  /*43e0*/  UMOV UR12, UR36 ;  /* 0x00000024000c7c82 */ /* 0x000fe20008000000 */
[----:B------:R-:W-:Y:S01]  /*43f0*/  @P3 R2UR UR36, R27 ;  /* 0x000000001b2432ca */ /* 0x000fe200000e0000 */
[----:B------:R-:W-:Y:S01]  /*4400*/  @!UP1 ULEA UR15, UR14, UR7, 0xc ;  /* 0x000000070e0f9291 */ /* 0x000fe2000f8e60ff */
[----:B------:R-:W-:Y:S01]  /*4410*/  ISETP.NE.AND P0, PT, R29, 0x2, PT ;  /* 0x000000021d00780c */ /* 0x000fe20003f05270 */
[----:B------:R-:W-:Y:S01]  /*4420*/  @!UP1 UIADD3 UR10, UPT, UPT, UR10, 0x20, URZ ;  /* 0x000000200a0a9890 */ /* 0x000fe2000fffe0ff */
[----:B------:R-:W-:Y:S01]  /*4430*/  @!P4 R2UR UR8, R0 ;  /* 0x000000000008c2ca */ /* 0x000fe200000e0000 */
[----:B------:R-:W-:Y:S01]  /*4440*/  IMAD.IADD R20, R10, 0x1, R58 ;  /* 0x000000010a147824 */ /* 0x000fe200078e023a */
[----:B------:R-:W-:Y:S01]  /*4450*/  SEL R0, RZ, 0x1, P0 ;  /* 0x00000001ff007807 */ /* 0x000fe20000000000 */
[----:B------:R-:W-:Y:S01]  /*4460*/  IMAD.IADD R21, R11, 0x1, R59 ;  /* 0x000000010b157824 */ /* 0x000fe200078e023b */
[----:B------:R-:W-:Y:S02]  /*4470*/  SEL R29, R29, RZ, P0 ;  /* 0x000000ff1d1d7207 */ /* 0x000fe40000000000 */
[----:B------:R-:W-:Y:S01]  /*4480*/  IMAD.U32 R8, RZ, RZ, UR9 ;  /* 0x00000009ff087e24 */ /* 0x000fe2000f8e00ff */
[----:B------:R-:W-:Y:S01]  /*4490*/  UIADD3 UR9, UPT, UPT, UR13, 0x40, URZ ;  /* 0x000000400d097890 */ /* 0x000fe2000fffe0ff */
[----:B------:R-:W-:Y:S03]  /*44a0*/  LOP3.LUT R28, R28, R0, RZ, 0x3c, !PT ;  /* 0x000000001c1c7212 */ /* 0x000fe600078e3cff */
[----:B------:R-:W-:Y:S02]  /*44b0*/  @!P4 R2UR UR16, R8 ;  /* 0x000000000810c2ca */ /* 0x000fe400000e0000 */
[----:B------:R-:W-:Y:S01]  /*44c0*/  IMAD.U32 R9, RZ, RZ, UR8 ;  /* 0x00000008ff097e24 */ /* 0x000fe2000f8e00ff */
[----:B------:R-:W-:Y:S01]  /*44d0*/  @!UP1 UIADD3 UR8, UPT, UPT, UR15, 0x200, URZ ;  /* 0x000002000f089890 */ /* 0x000fe2000fffe0ff */
[----:B------:R-:W-:Y:S01]  /*44e0*/  VOTEU.ALL UP1, P4 ;  /* 0x0000000000ff7886 */ /* 0x000fe20002020000 */
[----:B------:R-:W-:Y:S02]  /*44f0*/  UPRMT UR15, UR37, 0x654, UR9 ;  /* 0x00000654250f7896 */ /* 0x000fe40008000009 */
[----:B------:R-:W-:Y:S11]  /*4500*/  @!P4 R2UR UR17, R9 ;  /* 0x000000000911c2ca */ /* 0x000ff600000e0000 */
[----:B------:R-:W-:Y:S02]  /*4510*/  @!UPT UIADD3 URZ, UPT, UPT, URZ, URZ, URZ ;  /* 0x000000fffffff290 */ /* 0x000fe4000fffe0ff */
[----:B------:R2:W-:Y:S01]  /*4520*/  @!UP1 UTMALDG.3D [UR8], [UR16], desc[UR18] ;  /* 0x00001208100095b4 */ /* 0x0005e20008011000 */
[----:B------:R2:W-:Y:S01]  /*4530*/  @!P4 SYNCS.ARRIVE.TRANS64.RED.A0TR RZ, [UR13+0x40], R25 ;  /* 0x00004019ffffc9a7 */ /* 0x0005e2000830040d */
[----:B------:R-:W-:Y:S04]  /*4540*/  UIADD3 UR13, UPT, UPT, UR14, 0x1, URZ ;  /* 0x000000010e0d7890 */ /* 0x000fe8000fffe0ff */
[----:B------:R-:W-:Y:S04]  /*4550*/  UISETP.NE.AND UP1, UPT, UR13, 0x3, UPT ;  /* 0x000000030d00788c */ /* 0x000fe8000bf25270 */
[----:B------:R-:W-:Y:S02]  /*4560*/  USEL UR14, URZ, 0x1, UP1 ;  /* 0x00000001ff0e7887 */ /* 0x000fe40008800000 */
[----:B------:R-:W-:Y:S02]  /*4570*/  USEL UR13, UR13, URZ, UP1 ;  /* 0x000000ff0d0d7287 */ /* 0x000fe40008800000 */
[----:B------:R-:W-:Y:S02]  /*4580*/  UPLOP3.LUT UP1, UPT, UPT, UPT, UPT, 0x80, 0x8 ;  /* 0x000000000008789c */ /* 0x000fe40003f2f070 */
[----:B------:R-:W-:Y:S01]  /*4590*/  LOP3.LUT R32, R32, UR14, RZ, 0x3c, !PT ;  /* 0x0000000e20207c12 */ /* 0x000fe2000f8e3cff */
[----:B------:R-:W-:Y:S01]  /*45a0*/  SYNCS.ARRIVE.TRANS64.RED.A1T0 RZ, [UR15], RZ ;  /* 0x000000ffffff79a7 */ /* 0x000fe2000810040f */
[----:B------:R-:W-:Y:S07]  /*45b0*/  @P3 BRA `(.L_x_76) ;  /* 0xfffffff4001c3947 */ /* 0x000fee000383ffff */
[----:B------:R-:W-:Y:S01]  /*45c0*/  UIADD3 UR7, UPT, UPT, UR7, 0x58, URZ ;  /* 0x0000005807077890 */ /* 0x000fe2000fffe0ff */
[----:B------:R-:W-:-:S03]  /*45d0*/  SHF.L.U32 R2, R32, 0x1f, RZ ;  /* 0x0000001f20027819 */ /* 0x000fc600000006ff */
[----:B------:R-:W-:-:S09]  /*45e0*/  ULEA UR4, UR13, UR7, 0x3 ;  /* 0x000000070d047291 */ /* 0x000fd2000f8e18ff */
[----:B------:R-:W1:Y:S02]  /*45f0*/  SYNCS.PHASECHK.TRANS64.TRYWAIT P0, [UR4], R2 ;  /* 0x00000002ff0075a7 */ /* 0x000e640008001104 */
[----:B-1----:R-:W-:Y:S05]  /*4600*/  @!P0 BRA `(.L_x_77) ;  /* 0x0000002c00948947 */ /* 0x002fea0003800000 */
.L_x_149:
        /* <DEDUP_REMOVED lines=9> */
.L_x_151:
[----:B------:R-:W-:-:S04]  /*46a0*/  UIADD3 UR5, UPT, UPT, UR5, 0x1, URZ ;  /* 0x0000000105057890 */ /* 0x000fc8000fffe0ff */
[----:B------:R-:W-:-:S04]  /*46b0*/  UISETP.NE.AND UP0, UPT, UR5, 0x3, UPT ;  /* 0x000000030500788c */ /* 0x000fc8000bf05270 */
[----:B------:R-:W-:Y:S02]  /*46c0*/  USEL UR4, URZ, 0x1, UP0 ;  /* 0x00000001ff047887 */ /* 0x000fe40008000000 */
[----:B------:R-:W-:-:S04]  /*46d0*/  USEL UR5, UR5, URZ, UP0 ;  /* 0x000000ff05057287 */ /* 0x000fc80008000000 */
[----:B------:R-:W-:Y:S01]  /*46e0*/  ULEA UR5, UR5, UR7, 0x3 ;  /* 0x0000000705057291 */ /* 0x000fe2000f8e18ff */
[----:B-1----:R-:W-:-:S04]  /*46f0*/  LOP3.LUT R2, R32, UR4, RZ, 0x3c, !PT ;  /* 0x0000000420027c12 */ /* 0x002fc8000f8e3cff */
[----:B------:R-:W-:Y:S01]  /*4700*/  SHF.L.U32 R2, R2, 0x1f, RZ ;  /* 0x0000001f02027819 */ /* 0x000fe200000006ff */
[----:B------:R-:W-:-:S07]  /*4710*/  IMAD.U32 R0, RZ, RZ, UR5 ;  /* 0x00000005ff007e24 */ /* 0x000fce000f8e00ff */
.L_x_79:
[----:B-1----:R1:W3:Y:S02]  /*4720*/  SYNCS.PHASECHK.TRANS64.TRYWAIT P0, [R0+URZ], R2 ;  /* 0x00000002000075a7 */ /* 0x0022e400080011ff */
[----:B---3--:R-:W-:Y:S05]  /*4730*/  @!P0 NANOSLEEP.SYNCS 0x989680 ;  /* 0x009896800000895d */ /* 0x008fea0003900000 */
[----:B------:R-:W3:Y:S02]  /*4740*/  @!P0 SYNCS.PHASECHK.TRANS64 P0, [R0+URZ], R2 ;  /* 0x00000002000085a7 */ /* 0x000ee400080010ff */
[----:B--23--:R-:W-:Y:S05]  /*4750*/  @P0 EXIT ;  /* 0x000000000000094d */ /* 0x00cfea0003800000 */
[----:B------:R-:W-:Y:S05]  /*4760*/  BRA `(.L_x_79) ;  /* 0xfffffffc00ec7947 */ /* 0x000fea000383ffff */
.L_x_67:
[----:B------:R-:W-:-:S06]  /*4770*/  UISETP.GE.AND UP1, UPT, UR8, 0x4, UPT ;  /* 0x000000040800788c */ /* 0x000fcc000bf26270 */
[----:B------:R-:W-:-:S13]  /*4780*/  PLOP3.LUT P0, PT, PT, PT, UP1, 0x80, 0x8 ;  /* 0x000000000008781c */ /* 0x000fda0003f0f018 */
[----:B------:R-:W-:Y:S05]  /*4790*/  @!P0 EXIT ;  /* 0x000000000000894d */ /* 0x000fea0003800000 */
[----:B------:R-:W-:Y:S01]  /*47a0*/  BAR.SYNC.DEFER_BLOCKING 0x6, 0xa0 ;  /* 0x0182800000007b1d */ /* 0x000fe20000010000 */
[C---:B------:R-:W-:Y:S01]  /*47b0*/  IMAD.SHL.U32 R3, R70.reuse, 0x20, RZ ;  /* 0x0000002046037824 */ /* 0x040fe200078e00ff */
[C---:B------:R-:W-:Y:S01]  /*47c0*/  LOP3.LUT P0, RZ, R70.reuse, 0x4, RZ, 0xc0, !PT ;  /* 0x0000000446ff7812 */ /* 0x040fe2000780c0ff */
[C---:B------:R-:W-:Y:S02]  /*47d0*/  IMAD.SHL.U32 R64, R70.reuse, 0x10, RZ ;  /* 0x0000001046407824 */ /* 0x040fe400078e00ff */
[C---:B------:R-:W-:Y:S01]  /*47e0*/  IMAD.SHL.U32 R2, R70.reuse, 0x4, RZ ;  /* 0x0000000446027824 */ /* 0x040fe200078e00ff */
[----:B------:R-:W-:Y:S02]  /*47f0*/  UMOV UR48, 0x400 ;  /* 0x0000040000307882 */ /* 0x000fe40000000000 */
[----:B------:R-:W1:Y:S01]  /*4800*/  LDC R63, c[0x0][0x370] ;  /* 0x0000dc00ff3f7b82 */ /* 0x000e620000000800 */
[----:B------:R-:W-:Y:S01]  /*4810*/  ULEA UR48, UR37, UR48, 0x18 ;  /* 0x0000003025307291 */ /* 0x000fe2000f8ec0ff */
[----:B------:R-:W-:Y:S01]  /*4820*/  LOP3.LUT R4, R3, 0xc0, RZ, 0xc0, !PT ;  /* 0x000000c003047812 */ /* 0x000fe200078ec0ff */
[----:B------:R-:W-:Y:S01]  /*4830*/  IMAD.U32 R32, R70, 0x10000, RZ ;  /* 0x0001000046207824 */ /* 0x000fe200078e00ff */
[----:B------:R-:W-:Y:S01]  /*4840*/  LOP3.LUT R64, R64, 0x600, RZ, 0xc0, !PT ;  /* 0x0000060040407812 */ /* 0x000fe200078ec0ff */
[----:B------:R-:W-:Y:S01]  /*4850*/  IMAD.MOV.U32 R69, RZ, RZ, 0x10 ;  /* 0x00000010ff457424 */ /* 0x000fe200078e00ff */
[----:B------:R-:W-:Y:S01]  /*4860*/  LOP3.LUT R2, R4, 0x18, R2, 0xf8, !PT ;  /* 0x0000001804027812 */ /* 0x000fe200078ef802 */
[----:B------:R-:W-:Y:S01]  /*4870*/  IMAD.MOV.U32 R31, RZ, RZ, RZ ;  /* 0x000000ffff1f7224 */ /* 0x000fe200078e00ff */
[----:B------:R-:W2:Y:S01]  /*4880*/  LDC R28, c[0x0][0xb0c] ;  /* 0x0002c300ff1c7b82 */ /* 0x000ea20000000800 */
[----:B------:R-:W-:Y:S01]  /*4890*/  SHF.R.U32.HI R4, RZ, 0x1, R70 ;  /* 0x00000001ff047819 */ /* 0x000fe20000011646 */
[----:B------:R-:W-:Y:S01]  /*48a0*/  IMAD.MOV.U32 R68, RZ, RZ, RZ ;  /* 0x000000ffff447224 */ /* 0x000fe200078e00ff */
[--C-:B------:R-:W-:Y:S01]  /*48b0*/  LOP3.LUT R64, R64, 0x20, R3.reuse, 0xf8, !PT ;  /* 0x0000002040407812 */ /* 0x100fe200078ef803 */
[----:B------:R-:W-:Y:S01]  /*48c0*/  IMAD.MOV.U32 R73, RZ, RZ, RZ ;  /* 0x000000ffff497224 */ /* 0x000fe200078e00ff */
[----:B------:R-:W-:Y:S01]  /*48d0*/  LOP3.LUT R32, R32, 0x600000, RZ, 0xc0, !PT ;  /* 0x0060000020207812 */ /* 0x000fe200078ec0ff */
[----:B------:R-:W-:Y:S01]  /*48e0*/  IMAD.MOV.U32 R67, RZ, RZ, RZ ;  /* 0x000000ffff437224 */ /* 0x000fe200078e00ff */
[----:B------:R-:W-:Y:S01]  /*48f0*/  LOP3.LUT R2, R2, 0x8, R4, 0x78, !PT ;  /* 0x0000000802027812 */ /* 0x000fe200078e7804 */
[----:B------:R-:W4:Y:S01]  /*4900*/  LDC R61, c[0x0][0xb20] ;  /* 0x0002c800ff3d7b82 */ /* 0x000f220000000800 */
[----:B------:R-:W3:Y:S01]  /*4910*/  LDS R0, [UR48+0x130] ;  /* 0x00013030ff007984 */ /* 0x000ee20008000800 */
[----:B------:R-:W-:Y:S01]  /*4920*/  LOP3.LUT R64, R64, 0x100, R3, 0xf8, !PT ;  /* 0x0000010040407812 */ /* 0x000fe200078ef803 */
[----:B------:R-:W1:Y:S01]  /*4930*/  LDCU.64 UR54, c[0x0][0x348] ;  /* 0x00006900ff3677ac */ /* 0x000e620008000a00 */
[----:B------:R-:W-:-:S02]  /*4940*/  LOP3.LUT R70, R70, 0x60, RZ, 0xc0, !PT ;  /* 0x0000006046467812 */ /* 0x000fc400078ec0ff */
[----:B------:R-:W-:Y:S01]  /*4950*/  LOP3.LUT R64, R64, R2, RZ, 0xfc, !PT ;  /* 0x0000000240407212 */ /* 0x000fe200078efcff */
[----:B------:R-:W1:Y:S01]  /*4960*/  LDCU.64 UR38, c[0x0][0x888] ;  /* 0x00011100ff2677ac */ /* 0x000e620008000a00 */
[----:B------:R-:W1:Y:S01]  /*4970*/  LDC R27, c[0x0][0xb30] ;  /* 0x0002cc00ff1b7b82 */ /* 0x000e620000000800 */
[----:B------:R-:W-:Y:S01]  /*4980*/  SEL R69, R69, 0xfffffff0, !P0 ;  /* 0xfffffff045457807 */ /* 0x000fe20004000000 */
[----:B------:R-:W1:Y:S01]  /*4990*/  LDCU.64 UR44, c[0x0][0x890] ;  /* 0x00011200ff2c77ac */ /* 0x000e620008000a00 */
[----:B------:R-:W-:-:S05]  /*49a0*/  UMOV UR51, 0x1 ;  /* 0x0000000100337882 */ /* 0x000fca0000000000 */
[----:B------:R-:W1:Y:S01]  /*49b0*/  LDC.64 R56, c[0x0][0xb10] ;  /* 0x0002c400ff387b82 */ /* 0x000e620000000a00 */
[----:B------:R-:W-:Y:S01]  /*49c0*/  UMOV UR56, URZ ;  /* 0x000000ff00387c82 */ /* 0x000fe20008000000 */
[----:B------:R-:W-:Y:S01]  /*49d0*/  UIADD3 UR52, UPT, UPT, UR48, 0x200, URZ ;  /* 0x0000020030347890 */ /* 0x000fe2000fffe0ff */
[----:B------:R-:W-:Y:S01]  /*49e0*/  UMOV UR50, URZ ;  /* 0x000000ff00327c82 */ /* 0x000fe20008000000 */
[----:B------:R-:W-:-:S04]  /*49f0*/  UMOV UR49, URZ ;  /* 0x000000ff00317c82 */ /* 0x000fc80008000000 */
[----:B------:R-:W1:Y:S08]  /*4a00*/  LDC.64 R24, c[0x0][0xb18] ;  /* 0x0002c600ff187b82 */ /* 0x000e700000000a00 */
[----:B------:R-:W1:Y:S08]  /*4a10*/  LDC.64 R22, c[0x0][0xb28] ;  /* 0x0002ca00ff167b82 */ /* 0x000e700000000a00 */
[----:B------:R-:W1:Y:S01]  /*4a20*/  LDC.64 R54, c[0x0][0x8b0] ;  /* 0x00022c00ff367b82 */ /* 0x000e620000000a00 */
[----:B---3--:R-:W-:-:S07]  /*4a30*/  IMAD.IADD R32, R0, 0x1, R32 ;  /* 0x0000000100207824 */ /* 0x008fce00078e0220 */
[----:B------:R-:W3:Y:S08]  /*4a40*/  LDC.64 R52, c[0x0][0x8a8] ;  /* 0x00022a00ff347b82 */ /* 0x000ef00000000a00 */
[----:B--2-4-:R-:W1:Y:S02]  /*4a50*/  LDC R62, c[0x0][0x374] ;  /* 0x0000dd00ff3e7b82 */ /* 0x014e640000000800 */
.L_x_110:
[----:B------:R-:W-:Y:S02]  /*4a60*/  LEA R0, R73, UR48, 0x3 ;  /* 0x0000003049007c11 */ /* 0x000fe4000f8e18ff */
[----:B------:R-:W-:Y:S02]  /*4a70*/  SHF.L.U32 R2, R67, 0x1f, RZ ;  /* 0x0000001f43027819 */ /* 0x000fe400000006ff */
[----:B-1----:R-:W-:Y:S02]  /*4a80*/  LEA R16, R73, UR48, 0x4 ;  /* 0x0000003049107c11 */ /* 0x002fe4000f8e20ff */
[----:B------:R-:W2:Y:S02]  /*4a90*/  SYNCS.PHASECHK.TRANS64.TRYWAIT P0, [R0+URZ+0x80], R2 ;  /* 0x00008002000075a7 */ /* 0x000ea400080011ff */
[----:B--2---:R-:W-:Y:S05]  /*4aa0*/  @!P0 BRA `(.L_x_80) ;  /* 0x00000028009c8947 */ /* 0x004fea0003800000 */
.L_x_152:
[----:B------:R-:W4:Y:S01]  /*4ab0*/  LDC.64 R10, c[0x0][0xb10] ;  /* 0x0002c400ff0a7b82 */ /* 0x000f220000000a00 */
[----:B------:R-:W3:Y:S01]  /*4ac0*/  LDS.128 R16, [R16+0x110] ;  /* 0x0001100010107984 */ /* 0x000ee20000000c00 */
[----:B-1----:R-:W-:Y:S01]  /*4ad0*/  ISETP.NE.AND P1, PT, R27, 0x1, PT ;  /* 0x000000011b00780c */ /* 0x002fe20003f25270 */
[----:B--2---:R-:W-:Y:S01]  /*4ae0*/  VIADD R0, R0, 0x90 ;  /* 0x0000009000007836 */ /* 0x004fe20000000000 */
[----:B------:R-:W-:Y:S04]  /*4af0*/  ISETP.GE.AND P0, PT, R26, 0x1, PT ;  /* 0x000000011a00780c */ /* 0x000fe80003f06270 */
[----:B------:R-:W1:Y:S01]  /*4b00*/  LDC.64 R8, c[0x0][0xb18] ;  /* 0x0002c600ff087b82 */ /* 0x000e620000000a00 */
[----:B------:R-:W-:Y:S01]  /*4b10*/  PRMT R0, RZ, 0x654, R0 ;  /* 0x00000654ff007816 */ /* 0x000fe20000000000 */
[----:B------:R-:W-:Y:S01]  /*4b20*/  @!PT LDS RZ, [RZ] ;  /* 0x00000000fffff984 */ /* 0x000fe20000000800 */
[----:B------:R-:W-:Y:S01]  /*4b30*/  @!PT LDS RZ, [RZ] ;  /* 0x00000000fffff984 */ /* 0x000fe20000000800 */
[----:B------:R-:W-:Y:S01]  /*4b40*/  @!PT LDS RZ, [RZ] ;  /* 0x00000000fffff984 */ /* 0x000fe20000000800 */
[----:B------:R-:W-:Y:S01]  /*4b50*/  @!PT LDS RZ, [RZ] ;  /* 0x00000000fffff984 */ /* 0x000fe20000000800 */
[----:B------:R2:W-:Y:S06]  /*4b60*/  MEMBAR.ALL.CTA ;  /* 0x0000000000007992 */ /* 0x0005ec0000008000 */
[----:B--2---:R-:W2:Y:S01]  /*4b70*/  FENCE.VIEW.ASYNC.S ;  /* 0x00000000000073c6 */ /* 0x004ea20000000000 */
[----:B------:R-:W1:Y:S08]  /*4b80*/  @!P1 LDC R12, c[0x0][0xb20] ;  /* 0x0002c800ff0c9b82 */ /* 0x000e700000000800 */
[----:B------:R-:W1:Y:S01]  /*4b90*/  @!P1 LDC R7, c[0x0][0xb0c] ;  /* 0x0002c300ff079b82 */ /* 0x000e620000000800 */
[----:B--2---:R2:W-:Y:S01]  /*4ba0*/  SYNCS.ARRIVE.TRANS64.RED.A1T0 RZ, [R0+URZ], RZ ;  /* 0x000000ff00ff79a7 */ /* 0x0045e200081004ff */
[----:B---3--:R-:W-:Y:S04]  /*4bb0*/  LOP3.LUT P4, RZ, R18, 0x1, RZ, 0xc0, !PT ;  /* 0x0000000112ff7812 */ /* 0x008fe8000788c0ff */
[----:B------:R-:W-:Y:S09]  /*4bc0*/  P2R R71, PR, RZ, 0x10 ;  /* 0x00000010ff477803 */ /* 0x000ff20000000000 */
[----:B------:R-:W-:Y:S02]  /*4bd0*/  @P4 MOV R30, R16 ;  /* 0x00000010001e4202 */ /* 0x000fe40000000f00 */
[----:B------:R-:W-:Y:S01]  /*4be0*/  @P4 LOP3.LUT R29, R17, 0xffff, RZ, 0xc0, !PT ;  /* 0x0000ffff111d4812 */ /* 0x000fe200078ec0ff */
[----:B--2-4-:R-:W-:Y:S06]  /*4bf0*/  @!P0 BRA `(.L_x_81) ;  /* 0x0000000000a48947 */ /* 0x014fec0003800000 */
[----:B------:R-:W-:Y:S01]  /*4c00*/  IMAD.HI.U32 R0, R62, R25, RZ ;  /* 0x000000193e007227 */ /* 0x000fe200078e00ff */
[----:B------:R-:W-:Y:S02]  /*4c10*/  ISETP.NE.AND P0, PT, R24, 0x1, PT ;  /* 0x000000011800780c */ /* 0x000fe40003f05270 */
[----:B------:R-:W-:Y:S01]  /*4c20*/  ISETP.NE.AND P2, PT, R26, 0x1, PT ;  /* 0x000000011a00780c */ /* 0x000fe20003f45270 */
[----:B------:R-:W-:Y:S01]  /*4c30*/  IMAD.HI.U32 R4, R63, R56, RZ ;  /* 0x000000383f047227 */ /* 0x000fe200078e00ff */
[----:B------:R-:W-:Y:S02]  /*4c40*/  SHF.R.U32.HI R0, RZ, R61, R0 ;  /* 0x0000003dff007219 */ /* 0x000fe40000011600 */
[----:B------:R-:W-:Y:S01]  /*4c50*/  ISETP.NE.AND P3, PT, R28, 0x1, PT ;  /* 0x000000011c00780c */ /* 0x000fe20003f65270 */
[----:B------:R-:W-:Y:S01]  /*4c60*/  IMAD.HI.U32 R6, R29, R25, RZ ;  /* 0x000000191d067227 */ /* 0x000fe200078e00ff */
[-C--:B------:R-:W-:Y:S02]  /*4c70*/  SHF.R.U32.HI R4, RZ, R57.reuse, R4 ;  /* 0x00000039ff047219 */ /* 0x080fe40000011604 */
[----:B------:R-:W-:Y:S01]  /*4c80*/  SEL R0, R62, R0, !P0 ;  /* 0x000000003e007207 */ /* 0x000fe20004000000 */
[----:B------:R-:W-:Y:S01]  /*4c90*/  IMAD.HI.U32 R5, R30, R56, RZ ;  /* 0x000000381e057227 */ /* 0x000fe200078e00ff */
[----:B------:R-:W-:Y:S03]  /*4ca0*/  SEL R4, R63, R4, !P3 ;  /* 0x000000043f047207 */ /* 0x000fe60005800000 */
[-C--:B------:R-:W-:Y:S01]  /*4cb0*/  IMAD.HI.U32 R3, R0, R22.reuse, RZ ;  /* 0x0000001600037227 */ /* 0x080fe200078e00ff */
[----:B------:R-:W-:Y:S03]  /*4cc0*/  SHF.R.U32.HI R5, RZ, R57, R5 ;  /* 0x00000039ff057219 */ /* 0x000fe60000011605 */
[----:B------:R-:W-:Y:S01]  /*4cd0*/  IMAD.HI.U32 R2, R4, R22, RZ ;  /* 0x0000001604027227 */ /* 0x000fe200078e00ff */
[----:B------:R-:W-:Y:S02]  /*4ce0*/  @P2 SHF.R.U32.HI R0, RZ, R23, R3 ;  /* 0x00000017ff002219 */ /* 0x000fe40000011603 */
[----:B------:R-:W-:Y:S02]  /*4cf0*/  SHF.R.U32.HI R3, RZ, R61, R6 ;  /* 0x0000003dff037219 */ /* 0x000fe40000011606 */
[----:B------:R-:W-:Y:S01]  /*4d00*/  @P2 SHF.R.U32.HI R4, RZ, R23, R2 ;  /* 0x00000017ff042219 */ /* 0x000fe20000011602 */
[----:B------:R-:W-:Y:S01]  /*4d10*/  IMAD R0, R26, R0, RZ ;  /* 0x000000001a007224 */ /* 0x000fe200078e02ff */
[----:B------:R-:W-:Y:S02]  /*4d20*/  SEL R3, R29, R3, !P0 ;  /* 0x000000031d037207 */ /* 0x000fe40004000000 */
[----:B------:R-:W-:Y:S01]  /*4d30*/  SEL R2, R30, R5, !P3 ;  /* 0x000000051e027207 */ /* 0x000fe20005800000 */
[----:B------:R-:W-:Y:S01]  /*4d40*/  IMAD R5, R26, R4, RZ ;  /* 0x000000041a057224 */ /* 0x000fe200078e02ff */
[C---:B------:R-:W-:Y:S01]  /*4d50*/  ISETP.GE.AND P0, PT, R3.reuse, R0, PT ;  /* 0x000000000300720c */ /* 0x040fe20003f06270 */
[C---:B------:R-:W-:Y:S03]  /*4d60*/  IMAD.HI.U32 R0, R3.reuse, R22, RZ ;  /* 0x0000001603007227 */ /* 0x040fe600078e00ff */
[C---:B------:R-:W-:Y:S02]  /*4d70*/  ISETP.GE.OR P0, PT, R2.reuse, R5, P0 ;  /* 0x000000050200720c */ /* 0x040fe40000706670 */
[----:B------:R-:W-:Y:S04]  /*4d80*/  SHF.R.U32.HI R0, RZ, R23, R0 ;  /* 0x00000017ff007219 */ /* 0x000fe80000011600 */
[C---:B------:R-:W-:Y:S05]  /*4d90*/  SEL R6, R3.reuse, R0, !P2 ;  /* 0x0000000003067207 */ /* 0x040fea0005000000 */
        /* <DEDUP_REMOVED lines=14> */
[----:B------:R-:W-:Y:S07]  /*4e80*/  IMAD R29, R3, R24, R29 ;  /* 0x00000018031d7224 */ /* 0x000fee00078e021d */
.L_x_81:
[----:B-1----:R-:W-:Y:S01]  /*4e90*/  @!P1 ISETP.NE.AND P0, PT, R8, 0x1, PT ;  /* 0x000000010800980c */ /* 0x002fe20003f05270 */
[----:B------:R-:W-:Y:S01]  /*4ea0*/  @!P1 IMAD.HI.U32 R0, R30, R10, RZ ;  /* 0x0000000a1e009227 */ /* 0x000fe200078e00ff */
[----:B------:R-:W-:Y:S01]  /*4eb0*/  @!P1 ISETP.NE.AND P2, PT, R7, 0x1, PT ;  /* 0x000000010700980c */ /* 0x000fe20003f45270 */
[----:B------:R-:W-:Y:S01]  /*4ec0*/  ULOP3.LUT UP0, URZ, UR52, 0x1b0, URZ, 0xc0, !UPT ;  /* 0x000001b034ff7892 */ /* 0x000fe2000f80c0ff */
[----:B------:R-:W-:Y:S01]  /*4ed0*/  R2UR UR42, R21 ;  /* 0x00000000152a72ca */ /* 0x000fe200000e0000 */
[----:B------:R-:W-:Y:S01]  /*4ee0*/  @!P1 IMAD.HI.U32 R2, R29, R9, RZ ;  /* 0x000000091d029227 */ /* 0x000fe200078e00ff */
[----:B------:R-:W-:Y:S02]  /*4ef0*/  @!P1 SHF.R.U32.HI R0, RZ, R11, R0 ;  /* 0x0000000bff009219 */ /* 0x000fe40000011600 */
[----:B------:R-:W-:Y:S01]  /*4f00*/  R2UR UR41, R20 ;  /* 0x00000000142972ca */ /* 0x000fe200000e0000 */
[----:B------:R-:W-:Y:S01]  /*4f10*/  VIADD R73, R73, 0x1 ;  /* 0x0000000149497836 */ /* 0x000fe20000000000 */
[----:B------:R-:W-:Y:S02]  /*4f20*/  @!P1 SHF.R.U32.HI R2, RZ, R12, R2 ;  /* 0x0000000cff029219 */ /* 0x000fe40000011602 */
[----:B------:R-:W-:Y:S02]  /*4f30*/  @!P1 SEL R3, R30, R0, !P2 ;  /* 0x000000001e039207 */ /* 0x000fe40005000000 */
[----:B------:R-:W-:Y:S02]  /*4f40*/  @!P1 SEL R2, R29, R2, !P0 ;  /* 0x000000021d029207 */ /* 0x000fe40004000000 */
[----:B------:R-:W-:Y:S01]  /*4f50*/  @P4 SHF.R.U32.HI R66, RZ, 0x10, R17 ;  /* 0x00000010ff424819 */ /* 0x000fe20000011611 */
[----:B------:R-:W-:Y:S02]  /*4f60*/  USHF.L.U32 UR42, UR42, 0x6, URZ ;  /* 0x000000062a2a7899 */ /* 0x000fe400080006ff */
[----:B------:R-:W-:Y:S02]  /*4f70*/  @!P1 IMAD.IADD R0, R2, 0x1, -R3 ;  /* 0x0000000102009824 */ /* 0x000fe400078e0a03 */
[----:B------:R-:W-:Y:S01]  /*4f80*/  @!P1 IMAD.IADD R2, R3, 0x1, -R2 ;  /* 0x0000000103029824 */ /* 0x000fe200078e0a02 */
[----:B------:R-:W-:Y:S01]  /*4f90*/  USHF.L.U32 UR41, UR41, 0x6, URZ ;  /* 0x0000000629297899 */ /* 0x000fe200080006ff */
[----:B------:R-:W-:Y:S02]  /*4fa0*/  @!P1 IMAD R30, R0, R7, R30 ;  /* 0x00000007001e9224 */ /* 0x000fe400078e021e */
[----:B------:R-:W-:Y:S01]  /*4fb0*/  @!P1 IMAD R29, R2, R8, R29 ;  /* 0x00000008021d9224 */ /* 0x000fe200078e021d */
[----:B------:R-:W-:Y:S08]  /*4fc0*/  BRA.U !UP0, `(.L_x_82) ;  /* 0x00000001087c7547 */ /* 0x000ff0000b800000 */
[----:B------:R-:W1:Y:S01]  /*4fd0*/  LDCU.64 UR8, c[0x4][0x80] ;  /* 0x01001000ff0877ac */ /* 0x000e620008000a00 */
[----:B------:R-:W-:Y:S01]  /*4fe0*/  MOV R2, 0x0 ;  /* 0x0000000000027802 */ /* 0x000fe20000000f00 */
[----:B------:R-:W-:Y:S02]  /*4ff0*/  HFMA2 R12, -RZ, RZ, 0, 5.9604644775390625e-08 ;  /* 0x00000001ff0c7431 */ /* 0x000fe400000001ff */
[----:B------:R-:W-:Y:S01]  /*5000*/  IMAD.MOV.U32 R8, RZ, RZ, 0x70 ;  /* 0x00000070ff087424 */ /* 0x000fe200078e00ff */
[----:B------:R2:W3:Y:S01]  /*5010*/  LDC.64 R14, c[0x4][R2] ;  /* 0x01000000020e7b82 */ /* 0x0004e20000000a00 */
[----:B------:R-:W4:Y:S01]  /*5020*/  LDCU.64 UR6, c[0x4][0x88] ;  /* 0x01001100ff0677ac */ /* 0x000f220008000a00 */
[----:B------:R-:W-:Y:S01]  /*5030*/  IMAD.MOV.U32 R13, RZ, RZ, RZ ;  /* 0x000000ffff0d7224 */ /* 0x000fe200078e00ff */
[----:B------:R-:W2:Y:S01]  /*5040*/  LDCU.64 UR4, c[0x4][0x8] ;  /* 0x01000100ff0477ac */ /* 0x000ea20008000a00 */
[----:B-1----:R-:W-:Y:S01]  /*5050*/  MOV R5, UR9 ;  /* 0x0000000900057c02 */ /* 0x002fe20008000f00 */
[----:B------:R-:W-:Y:S01]  /*5060*/  IMAD.U32 R4, RZ, RZ, UR8 ;  /* 0x00000008ff047e24 */ /* 0x000fe2000f8e00ff */
[----:B----4-:R-:W-:Y:S01]  /*5070*/  MOV R7, UR7 ;  /* 0x0000000700077c02 */ /* 0x010fe20008000f00 */
[----:B------:R-:W-:Y:S01]  /*5080*/  IMAD.U32 R6, RZ, RZ, UR6 ;  /* 0x00000006ff067e24 */ /* 0x000fe2000f8e00ff */
[----:B--2---:R-:W-:Y:S01]  /*5090*/  MOV R11, UR5 ;  /* 0x00000005000b7c02 */ /* 0x004fe20008000f00 */
[----:B------:R-:W-:Y:S02]  /*50a0*/  IMAD.U32 R10, RZ, RZ, UR4 ;  /* 0x00000004ff0a7e24 */ /* 0x000fe4000f8e00ff */
[----:B------:R-:W-:Y:S07]  /*50b0*/  LEPC R20, `(.L_x_83) ;  /* 0x000000001014794e */ /* 0x000fee0000000000 */
[----:B---3-5:R-:W-:Y:S05]  /*50c0*/  CALL.ABS.NOINC R14 ;  /* 0x000000000e007343 */ /* 0x028fea0003c00000 */
.L_x_83:
[----:B------:R-:W1:Y:S01]  /*50d0*/  LDCU.64 UR8, c[0x4][0x80] ;  /* 0x01001000ff0877ac */ /* 0x000e620008000a00 */
[----:B------:R-:W2:Y:S01]  /*50e0*/  LDC.64 R2, c[0x4][R2] ;  /* 0x0100000002027b82 */ /* 0x000ea20000000a00 */
[----:B------:R-:W-:Y:S02]  /*50f0*/  HFMA2 R12, -RZ, RZ, 0, 5.9604644775390625e-08 ;  /* 0x00000001ff0c7431 */ /* 0x000fe400000001ff */
[----:B------:R-:W-:Y:S02]  /*5100*/  IMAD.MOV.U32 R8, RZ, RZ, 0x70 ;  /* 0x00000070ff087424 */ /* 0x000fe400078e00ff */
[----:B------:R-:W-:Y:S01]  /*5110*/  IMAD.MOV.U32 R13, RZ, RZ, RZ ;  /* 0x000000ffff0d7224 */ /* 0x000fe200078e00ff */
[----:B------:R-:W3:Y:S01]  /*5120*/  LDCU.64 UR6, c[0x4][0x88] ;  /* 0x01001100ff0677ac */ /* 0x000ee20008000a00 */
[----:B------:R-:W4:Y:S01]  /*5130*/  LDCU.64 UR4, c[0x4][0x8] ;  /* 0x01000100ff0477ac */ /* 0x000f220008000a00 */
[----:B-1----:R-:W-:Y:S02]  /*5140*/  MOV R4, UR8 ;  /* 0x0000000800047c02 */ /* 0x002fe40008000f00 */
[----:B------:R-:W-:Y:S02]  /*5150*/  MOV R5, UR9 ;  /* 0x0000000900057c02 */ /* 0x000fe40008000f00 */
[----:B---3--:R-:W-:Y:S01]  /*5160*/  MOV R7, UR7 ;  /* 0x0000000700077c02 */ /* 0x008fe20008000f00 */
[----:B------:R-:W-:Y:S01]  /*5170*/  IMAD.U32 R6, RZ, RZ, UR6 ;  /* 0x00000006ff067e24 */ /* 0x000fe2000f8e00ff */
[----:B----4-:R-:W-:Y:S01]  /*5180*/  MOV R11, UR5 ;  /* 0x00000005000b7c02 */ /* 0x010fe20008000f00 */
[----:B------:R-:W-:Y:S02]  /*5190*/  IMAD.U32 R10, RZ, RZ, UR4 ;  /* 0x00000004ff0a7e24 */ /* 0x000fe4000f8e00ff */
[----:B------:R-:W-:Y:S07]  /*51a0*/  LEPC R20, `(.L_x_82) ;  /* 0x000000001014794e */ /* 0x000fee0000000000 */
[----:B--2---:R-:W-:Y:S05]  /*51b0*/  CALL.ABS.NOINC R2 ;  /* 0x0000000002007343 */ /* 0x004fea0003c00000 */
.L_x_82:
[----:B------:R-:W-:Y:S01]  /*51c0*/  ISETP.NE.U32.AND P4, PT, R54, RZ, PT ;  /* 0x000000ff3600720c */ /* 0x000fe20003f85070 */
[----:B------:R-:W-:Y:S01]  /*51d0*/  UISETP.NE.AND UP2, UPT, UR53, URZ, UPT ;  /* 0x000000ff3500728c */ /* 0x000fe2000bf45270 */
[----:B------:R-:W-:Y:S01]  /*51e0*/  ISETP.NE.U32.AND P2, PT, RZ, UR38, PT ;  /* 0x00000026ff007c0c */ /* 0x000fe2000bf45070 */
[----:B------:R-:W-:Y:S01]  /*51f0*/  UISETP.NE.U32.AND UP1, UPT, UR44, URZ, UPT ;  /* 0x000000ff2c00728c */ /* 0x000fe2000bf25070 */
[----:B------:R-:W-:Y:S01]  /*5200*/  ISETP.NE.AND.EX P4, PT, R55, RZ, PT, P4 ;  /* 0x000000ff3700720c */ /* 0x000fe20003f85340 */
[----:B------:R-:W-:Y:S01]  /*5210*/  UPLOP3.LUT UP0, UPT, UPT, UPT, UPT, 0x40, 0x4 ;  /* 0x000000000004789c */ /* 0x000fe20003f0e870 */
[----:B------:R-:W-:Y:S01]  /*5220*/  ISETP.NE.AND.EX P2, PT, RZ, UR39, PT, P2 ;  /* 0x00000027ff007c0c */ /* 0x000fe2000bf45320 */
[----:B------:R-:W-:Y:S01]  /*5230*/  UISETP.NE.AND.EX UP1, UPT, UR45, URZ, UPT, UP1 ;  /* 0x000000ff2d00728c */ /* 0x000fe2000bf25310 */
[----:B------:R-:W-:Y:S04]  /*5240*/  PLOP3.LUT P1, PT, PT, PT, UP2, 0x80, 0x8 ;  /* 0x000000000008781c */ /* 0x000fe80003f2f028 */
[----:B------:R-:W-:Y:S06]  /*5250*/  @UP2 UPLOP3.LUT UP0, UPT, UPT, UPT, UP1, 0x80, 0x8 ;  /* 0x000000000008289c */ /* 0x000fec0003f0f010 */
[----:B------:R-:W-:Y:S01]  /*5260*/  PLOP3.LUT P0, PT, PT, PT, UP0, 0x80, 0x8 ;  /* 0x000000000008781c */ /* 0x000fe20003f0f008 */
[----:B------:R-:W-:Y:S01]  /*5270*/  @!UPT UIADD3 URZ, UPT, UPT, URZ, URZ, URZ ;  /* 0x000000fffffff290 */ /* 0x000fe2000fffe0ff */
[----:B------:R-:W-:Y:S11]  /*5280*/  BRA.U !UP1, `(.L_x_84) ;  /* 0x0000000109387547 */ /* 0x000ff6000b800000 */
[----:B------:R-:W-:Y:S01]  /*5290*/  UISETP.NE.U32.AND UP0, UPT, UR38, URZ, UPT ;  /* 0x000000ff2600728c */ /* 0x000fe2000bf05070 */
[----:B------:R-:W-:Y:S02]  /*52a0*/  HFMA2 R0, -RZ, RZ, 0, 5.9604644775390625e-08 ;  /* 0x00000001ff007431 */ /* 0x000fe400000001ff */
[----:B------:R-:W-:Y:S01]  /*52b0*/  IMAD.MOV.U32 R60, RZ, RZ, 0x1 ;  /* 0x00000001ff3c7424 */ /* 0x000fe200078e00ff */
[----:B------:R-:W-:Y:S06]  /*52c0*/  UISETP.NE.AND.EX UP0, UPT, UR39, URZ, UPT, UP0 ;  /* 0x000000ff2700728c */ /* 0x000fec000bf05300 */
[----:B------:R-:W-:Y:S05]  /*52d0*/  PLOP3.LUT P3, PT, PT, PT, UP0, 0x80, 0x8 ;  /* 0x000000000008781c */ /* 0x000fea0003f6f008 */
[----:B------:R-:W1:Y:S01]  /*52e0*/  @UP0 LDCU.64 UR6, c[0x0][0x888] ;  /* 0x00011100ff0607ac */ /* 0x000e620008000a00 */
[----:B------:R-:W-:Y:S07]  /*52f0*/  @UP0 UIMAD UR4, UR36, UR44, URZ ;  /* 0x0000002c240402a4 */ /* 0x000fee000f8e02ff */
[----:B------:R-:W-:Y:S01]  /*5300*/  @!P3 PRMT R60, R0, 0x7610, R60 ;  /* 0x00007610003cb816 */ /* 0x000fe2000000003c */
[----:B-1----:R-:W-:Y:S03]  /*5310*/  @UP0 UIMAD.WIDE UR6, UR4, 0x4, UR6 ;  /* 0x00000004040608a5 */ /* 0x002fe6000f8e0206 */
[----:B------:R-:W1:Y:S03]  /*5320*/  @!UP0 LDCU UR4, c[0x0][0x880] ;  /* 0x00011000ff0487ac */ /* 0x000e660008000800 */
[----:B------:R-:W-:Y:S01]  /*5330*/  IMAD.U32 R2, RZ, RZ, UR6 ;  /* 0x00000006ff027e24 */ /* 0x000fe2000f8e00ff */
[----:B------:R-:W-:Y:S05]  /*5340*/  MOV R3, UR7 ;  /* 0x0000000700037c02 */ /* 0x000fea0008000f00 */
[----:B-----5:R2:W5:Y:S02]  /*5350*/  @P3 LDG.E R35, desc[UR46][R2.64] ;  /* 0x0000002e02233981 */ /* 0x020564000c1e1900 */
[----:B-12---:R-:W-:Y:S02]  /*5360*/  @!P3 IMAD.U32 R35, RZ, RZ, UR4 ;  /* 0x00000004ff23be24 */ /* 0x006fe4000f8e00ff */
.L_x_84:
[----:B------:R-:W-:Y:S05]  /*5370*/  @!P4 BRA `(.L_x_85) ;  /* 0x000000000020c947 */ /* 0x000fea0003800000 */
[----:B------:R-:W-:Y:S04]  /*5380*/  ISETP.NE.U32.AND P3, PT, R52, RZ, PT ;  /* 0x000000ff3400720c */ /* 0x000fe80003f65070 */
[----:B------:R-:W-:Y:S11]  /*5390*/  ISETP.NE.AND.EX P3, PT, R53, RZ, PT, P3 ;  /* 0x000000ff3500720c */ /* 0x000ff60003f65330 */
[----:B------:R-:W-:Y:S02]  /*53a0*/  @!UPT UIADD3 URZ, UPT, UPT, URZ, URZ, URZ ;  /* 0x000000fffffff290 */ /* 0x000fe4000fffe0ff */
[----:B------:R-:W1:Y:S01]  /*53b0*/  @P3 LDC.64 R2, c[0x0][0x8a8] ;  /* 0x00022a00ff023b82 */ /* 0x000e620000000a00 */
[----:B------:R-:W-:Y:S04]  /*53c0*/  @P3 IMAD R0, R54, UR36, RZ ;  /* 0x0000002436003c24 */ /* 0x000fe8000f8e02ff */
[----:B-1----:R-:W-:Y:S05]  /*53d0*/  @P3 IMAD.WIDE R2, R0, 0x4, R2 ;  /* 0x0000000400023825 */ /* 0x002fea00078e0202 */
[----:B-----5:R1:W5:Y:S02]  /*53e0*/  @P3 LDG.E R33, desc[UR46][R2.64] ;  /* 0x0000002e02213981 */ /* 0x020364000c1e1900 */
[----:B-1----:R-:W2:Y:S02]  /*53f0*/  @!P3 LDC R33, c[0x0][0x8a0] ;  /* 0x00022800ff21bb82 */ /* 0x002ea40000000800 */
.L_x_85:
[----:B-----5:R-:W-:Y:S01]  /*5400*/  FSETP.NEU.AND P3, PT, R35, RZ, PT ;  /* 0x000000ff2300720b */ /* 0x020fe20003f6d000 */
[----:B------:R-:W-:Y:S01]  /*5410*/  IMAD.U32 R2, RZ, RZ, UR56 ;  /* 0x00000038ff027e24 */ /* 0x000fe2000f8e00ff */
[----:B------:R-:W-:Y:S01]  /*5420*/  SEL R5, RZ, 0xffffffff, P2 ;  /* 0xffffffffff057807 */ /* 0x000fe20001000000 */
[----:B------:R-:W-:Y:S01]  /*5430*/  ULOP3.LUT UR4, UR51, 0x1, URZ, 0x3c, !UPT ;  /* 0x0000000133047892 */ /* 0x000fe2000f8e3cff */
[----:B------:R-:W-:Y:S01]  /*5440*/  @P1 LOP3.LUT P2, RZ, R60, 0xff, RZ, 0xc0, !PT ;  /* 0x000000ff3cff1812 */ /* 0x000fe2000784c0ff */
[----:B------:R-:W-:Y:S01]  /*5450*/  BSSY B1, `(.L_x_86) ;  /* 0x000003d000017945 */ /* 0x000fe20003800000 */
[----:B------:R-:W-:Y:S01]  /*5460*/  @P1 SEL R0, RZ, 0xffffffff, P3 ;  /* 0xffffffffff001807 */ /* 0x000fe20001800000 */
[----:B------:R-:W-:Y:S01]  /*5470*/  IMAD.MOV.U32 R47, RZ, RZ, 0x1 ;  /* 0x00000001ff2f7424 */ /* 0x000fe200078e00ff */
[----:B------:R-:W-:Y:S01]  /*5480*/  LEA R2, R2, UR48, 0x3 ;  /* 0x0000003002027c11 */ /* 0x000fe2000f8e18ff */
[----:B------:R-:W-:Y:S01]  /*5490*/  IMAD.U32 R45, RZ, RZ, UR4 ;  /* 0x00000004ff2d7e24 */ /* 0x000fe2000f8e00ff */
[----:B------:R-:W-:Y:S01]  /*54a0*/  @P0 SEL R0, R5, R0, !P2 ;  /* 0x0000000005000207 */ /* 0x000fe20005000000 */
[----:B------:R-:W-:Y:S01]  /*54b0*/  IMAD.U32 R46, RZ, RZ, UR56 ;  /* 0x00000038ff2e7e24 */ /* 0x000fe2000f8e00ff */
[C---:B------:R-:W-:Y:S02]  /*54c0*/  LEA R44, R31.reuse, UR48, 0x3 ;  /* 0x000000301f2c7c11 */ /* 0x040fe4000f8e18ff */
[----:B------:R-:W-:Y:S02]  /*54d0*/  CS2R R50, SRZ ;  /* 0x0000000000327805 */ /* 0x000fe4000001ff00 */
[----:B------:R-:W-:Y:S02]  /*54e0*/  @P1 LOP3.LUT R0, R0, 0x1, RZ, 0xc0, !PT ;  /* 0x0000000100001812 */ /* 0x000fe400078ec0ff */
[----:B------:R-:W-:Y:S02]  /*54f0*/  CS2R R48, SRZ ;  /* 0x0000000000307805 */ /* 0x000fe4000001ff00 */
[----:B------:R-:W-:Y:S02]  /*5500*/  SHF.L.U32 R3, R68, 0x1f, RZ ;  /* 0x0000001f44037819 */ /* 0x000fe400000006ff */
[----:B------:R-:W-:Y:S02]  /*5510*/  CS2R R42, SRZ ;  /* 0x00000000002a7805 */ /* 0x000fe4000001ff00 */
[----:B------:R-:W-:Y:S02]  /*5520*/  ISETP.NE.U32.OR P5, PT, R0, 0x1, !P1 ;  /* 0x000000010000780c */ /* 0x000fe40004fa5470 */
[----:B------:R-:W-:Y:S02]  /*5530*/  CS2R R40, SRZ ;  /* 0x0000000000287805 */ /* 0x000fe4000001ff00 */
[----:B------:R-:W-:Y:S02]  /*5540*/  PLOP3.LUT P2, PT, PT, PT, UP1, 0x80, 0x8 ;  /* 0x000000000008781c */ /* 0x000fe40003f4f018 */
[----:B------:R-:W-:Y:S02]  /*5550*/  LEA.HI R34, R31, R31, RZ, 0x1 ;  /* 0x0000001f1f227211 */ /* 0x000fe400078f08ff */
[----:B------:R-:W-:Y:S02]  /*5560*/  LOP3.LUT P4, R72, R60, 0xff, RZ, 0xc0, !PT ;  /* 0x000000ff3c487812 */ /* 0x000fe4000788c0ff */
[----:B------:R-:W-:Y:S02]  /*5570*/  SEL R4, RZ, 0xffffffff, P3 ;  /* 0xffffffffff047807 */ /* 0x000fe40001800000 */
[----:B------:R-:W-:Y:S02]  /*5580*/  P2R R74, PR, RZ, 0x20 ;  /* 0x00000020ff4a7803 */ /* 0x000fe40000000000 */
[----:B------:R-:W-:Y:S03]  /*5590*/  @P5 SHF.L.U32 R0, R45, 0x1f, RZ ;  /* 0x0000001f2d005819 */ /* 0x000fe600000006ff */
[----:B------:R-:W-:Y:S01]  /*55a0*/  @P2 SEL R4, R5, R4, !P4 ;  /* 0x0000000405042207 */ /* 0x000fe20006000000 */
[----:B------:R1:W3:Y:S03]  /*55b0*/  @P5 SYNCS.PHASECHK.TRANS64.TRYWAIT P1, [R2+URZ+0x40], R0 ;  /* 0x00004000020055a7 */ /* 0x0002e600080211ff */
[----:B------:R-:W-:Y:S04]  /*55c0*/  LOP3.LUT R4, R4, 0x1, RZ, 0xc0, !PT ;  /* 0x0000000104047812 */ /* 0x000fe800078ec0ff */
[----:B------:R-:W-:Y:S04]  /*55d0*/  ISETP.NE.U32.AND P2, PT, R4, 0x1, PT ;  /* 0x000000010400780c */ /* 0x000fe80003f45070 */
[----:B------:R-:W-:Y:S01]  /*55e0*/  P2R R76, PR, RZ, 0x4 ;  /* 0x00000004ff4c7803 */ /* 0x000fe20000000000 */
[----:B------:R4:W2:Y:S01]  /*55f0*/  SYNCS.PHASECHK.TRANS64.TRYWAIT P0, [R44+URZ+0xa0], R3 ;  /* 0x0000a0032c0075a7 */ /* 0x0008a200080011ff */
[C---:B-1----:R-:W-:Y:S01]  /*5600*/  IMAD.SHL.U32 R0, R34.reuse, 0x20, RZ ;  /* 0x0000002022007824 */ /* 0x042fe200078e00ff */
[----:B------:R-:W-:Y:S04]  /*5610*/  LOP3.LUT R34, R34, 0xffe, RZ, 0xc0, !PT ;  /* 0x00000ffe22227812 */ /* 0x000fe800078ec0ff */
[----:B------:R-:W-:Y:S01]  /*5620*/  LOP3.LUT R0, R0, 0xffffffc0, RZ, 0xc0, !PT ;  /* 0xffffffc000007812 */ /* 0x000fe200078ec0ff */
[----:B------:R-:W-:Y:S04]  /*5630*/  IMAD.IADD R34, R31, 0x1, -R34 ;  /* 0x000000011f227824 */ /* 0x000fe800078e0a22 */
[----:B------:R-:W-:Y:S04]  /*5640*/  IMAD.IADD R0, R32, 0x1, R0 ;  /* 0x0000000120007824 */ /* 0x000fe800078e0200 */
[----:B------:R-:W-:Y:S01]  /*5650*/  IMAD R34, R34, 0x100000, R0 ;  /* 0x0010000022227824 */ /* 0x000fe200078e0200 */
[----:B---3--:R-:W-:Y:S01]  /*5660*/  @P5 SEL R47, RZ, 0x1, !P1 ;  /* 0x00000001ff2f5807 */ /* 0x008fe20004800000 */
[----:B----4-:R-:W-:Y:S06]  /*5670*/  @!P5 BRA `(.L_x_87) ;  /* 0x000000000068d947 */ /* 0x010fec0003800000 */
[----:B------:R-:W-:Y:S01]  /*5680*/  HFMA2 R43, -RZ, RZ, 0, 0 ;  /* 0x00000000ff2b7431 */ /* 0x000fe200000001ff */
[----:B------:R-:W-:Y:S01]  /*5690*/  ISETP.NE.AND P1, PT, R47, RZ, PT ;  /* 0x000000ff2f00720c */ /* 0x000fe20003f25270 */
[----:B------:R-:W-:Y:S01]  /*56a0*/  IMAD.U32 R0, RZ, RZ, UR56 ;  /* 0x00000038ff007e24 */ /* 0x000fe2000f8e00ff */
[----:B------:R-:W-:Y:S11]  /*56b0*/  BSSY B0, `(.L_x_88) ;  /* 0x0000005000007945 */ /* 0x000ff60003800000 */
[----:B------:R-:W-:Y:S05]  /*56c0*/  @P1 BRA `(.L_x_89) ;  /* 0x00000000000c1947 */ /* 0x000fea0003800000 */
[----:B------:R-:W-:Y:S04]  /*56d0*/  SHF.L.U32 R4, R45, 0x1f, RZ ;  /* 0x0000001f2d047819 */ /* 0x000fe800000006ff */
[----:B------:R-:W1:Y:S02]  /*56e0*/  SYNCS.PHASECHK.TRANS64.TRYWAIT P1, [R2+URZ+0x40], R4 ;  /* 0x00004004020075a7 */ /* 0x000e6400080211ff */
[----:B-1----:R-:W-:Y:S05]  /*56f0*/  @!P1 BRA `(.L_x_90) ;  /* 0x0000001c009c9947 */ /* 0x002fea0003800000 */
.L_x_89:
[----:B------:R-:W-:Y:S05]  /*5700*/  BSYNC B0 ;  /* 0x0000000000007941 */ /* 0x000fea0003800000 */
.L_x_88:
[----:B------:R-:W-:Y:S01]  /*5710*/  ISETP.NE.AND P1, PT, R76, RZ, PT ;  /* 0x000000ff4c00720c */ /* 0x000fe20003f25270 */
[----:B------:R-:W-:Y:S01]  /*5720*/  IMAD.MOV.U32 R42, RZ, RZ, RZ ;  /* 0x000000ffff2a7224 */ /* 0x000fe200078e00ff */
[----:B------:R-:W-:Y:S02]  /*5730*/  CS2R R40, SRZ ;  /* 0x0000000000287805 */ /* 0x000fe4000001ff00 */
[----:B------:R-:W-:Y:S02]  /*5740*/  CS2R R50, SRZ ;  /* 0x0000000000327805 */ /* 0x000fe4000001ff00 */
[----:B------:R-:W-:Y:S07]  /*5750*/  CS2R R48, SRZ ;  /* 0x0000000000307805 */ /* 0x000fee000001ff00 */
[----:B-1----:R-:W-:Y:S01]  /*5760*/  @P1 IMAD R2, R0, 0x800, R64 ;  /* 0x0000080000021824 */ /* 0x002fe200078e0240 */
[----:B------:R-:W-:Y:S05]  /*5770*/  @P1 WARPSYNC.ALL ;  /* 0x0000000000001948 */ /* 0x000fea0003800000 */
[----:B------:R-:W-:Y:S01]  /*5780*/  @P1 LEA R2, R2, UR48, 0x1 ;  /* 0x0000003002021c11 */ /* 0x000fe2000f8e08ff */
[----:B------:R-:W-:Y:S04]  /*5790*/  UIADD3 UR5, UPT, UPT, UR56, 0x1, URZ ;  /* 0x0000000138057890 */ /* 0x000fe8000fffe0ff */
[----:B------:R1:W3:Y:S01]  /*57a0*/  @P1 LDSM.16.M88.4 R40, [R2+0x200] ;  /* 0x000200000228183b */ /* 0x0002e20000000200 */
[----:B------:R-:W-:Y:S01]  /*57b0*/  UISETP.NE.AND UP0, UPT, UR5, 0x3, UPT ;  /* 0x000000030500788c */ /* 0x000fe2000bf05270 */
[----:B------:R-:W-:Y:S03]  /*57c0*/  @P1 IMAD R0, R69, 0x2, R2 ;  /* 0x0000000245001824 */ /* 0x000fe600078e0202 */
[----:B------:R-:W-:Y:S02]  /*57d0*/  USEL UR4, URZ, 0x1, UP0 ;  /* 0x00000001ff047887 */ /* 0x000fe40008000000 */
[----:B------:R1:W4:Y:S01]  /*57e0*/  @P1 LDSM.16.M88.4 R48, [R0+0x200] ;  /* 0x000200000030183b */ /* 0x0003220000000200 */
[----:B------:R-:W-:Y:S03]  /*57f0*/  USEL UR5, UR5, URZ, UP0 ;  /* 0x000000ff05057287 */ /* 0x000fe60008000000 */
[----:B------:R-:W-:Y:S03]  /*5800*/  LOP3.LUT R45, R45, UR4, RZ, 0x3c, !PT ;  /* 0x000000042d2d7c12 */ /* 0x000fe6000f8e3cff */
[----:B------:R-:W-:Y:S02]  /*5810*/  IMAD.U32 R46, RZ, RZ, UR5 ;  /* 0x00000005ff2e7e24 */ /* 0x000fe4000f8e00ff */
.L_x_87:
[----:B------:R-:W-:Y:S05]  /*5820*/  BSYNC B1 ;  /* 0x0000000000017941 */ /* 0x000fea0003800000 */
.L_x_86:
[----:B-1----:R-:W-:Y:S04]  /*5830*/  SHF.R.U32.HI R0, RZ, 0x15, R34 ;  /* 0x00000015ff007819 */ /* 0x002fe80000011622 */
[----:B------:R-:W-:Y:S01]  /*5840*/  LOP3.LUT P1, RZ, R0, 0x3, R65, 0x48, !PT ;  /* 0x0000000300ff7812 */ /* 0x000fe20007824841 */
[----:B------:R-:W-:Y:S01]  /*5850*/  @!UPT UIADD3 URZ, UPT, UPT, URZ, URZ, URZ ;  /* 0x000000fffffff290 */ /* 0x000fe2000fffe0ff */
[----:B--2---:R-:W-:Y:S11]  /*5860*/  @P0 BRA `(.L_x_91) ;  /* 0x0000000000080947 */ /* 0x004ff60003800000 */
[----:B------:R-:W1:Y:S02]  /*5870*/  SYNCS.PHASECHK.TRANS64.TRYWAIT P0, [R44+URZ+0xa0], R3 ;  /* 0x0000a0032c0075a7 */ /* 0x000e6400080011ff */
[----:B-1----:R-:W-:Y:S05]  /*5880*/  @!P0 BRA `(.L_x_92) ;  /* 0x0000001c004c8947 */ /* 0x002fea0003800000 */
.L_x_91:
[----:B------:R-:W-:Y:S05]  /*5890*/  @!P1 BRA `(.L_x_93) ;  /* 0x0000000000409947 */ /* 0x000fea0003800000 */
[----:B------:R-:W2:Y:S01]  /*58a0*/  LDCU.64 UR8, c[0x4][0x70] ;  /* 0x01000e00ff0877ac */ /* 0x000ea20008000a00 */
[----:B-1----:R-:W-:Y:S01]  /*58b0*/  MOV R3, 0x0 ;  /* 0x0000000000037802 */ /* 0x002fe20000000f00 */
[----:B------:R-:W-:Y:S02]  /*58c0*/  HFMA2 R12, -RZ, RZ, 0, 5.9604644775390625e-08 ;  /* 0x00000001ff0c7431 */ /* 0x000fe400000001ff */
[----:B------:R-:W-:Y:S02]  /*58d0*/  IMAD.MOV.U32 R8, RZ, RZ, 0x192 ;  /* 0x00000192ff087424 */ /* 0x000fe400078e00ff */
[----:B------:R-:W-:Y:S01]  /*58e0*/  IMAD.MOV.U32 R13, RZ, RZ, RZ ;  /* 0x000000ffff0d7224 */ /* 0x000fe200078e00ff */
[----:B------:R-:W1:Y:S01]  /*58f0*/  LDCU.64 UR6, c[0x4][0x78] ;  /* 0x01000f00ff0677ac */ /* 0x000e620008000a00 */
[----:B------:R-:W3:Y:S01]  /*5900*/  LDC.64 R2, c[0x4][R3] ;  /* 0x0100000003027b82 */ /* 0x000ee20000000a00 */
[----:B------:R-:W5:Y:S01]  /*5910*/  LDCU.64 UR4, c[0x4][0x10] ;  /* 0x01000200ff0477ac */ /* 0x000f620008000a00 */
[----:B--2---:R-:W-:Y:S01]  /*5920*/  MOV R5, UR9 ;  /* 0x0000000900057c02 */ /* 0x004fe20008000f00 */
[----:B------:R-:W-:Y:S01]  /*5930*/  IMAD.U32 R4, RZ, RZ, UR8 ;  /* 0x00000008ff047e24 */ /* 0x000fe2000f8e00ff */
[----:B-1----:R-:W-:Y:S01]  /*5940*/  MOV R7, UR7 ;  /* 0x0000000700077c02 */ /* 0x002fe20008000f00 */
[----:B------:R-:W-:Y:S01]  /*5950*/  IMAD.U32 R6, RZ, RZ, UR6 ;  /* 0x00000006ff067e24 */ /* 0x000fe2000f8e00ff */
[----:B-----5:R-:W-:Y:S01]  /*5960*/  MOV R11, UR5 ;  /* 0x00000005000b7c02 */ /* 0x020fe20008000f00 */
[----:B------:R-:W-:Y:S02]  /*5970*/  IMAD.U32 R10, RZ, RZ, UR4 ;  /* 0x00000004ff0a7e24 */ /* 0x000fe4000f8e00ff */
[----:B------:R-:W-:Y:S07]  /*5980*/  LEPC R20, `(.L_x_93) ;  /* 0x000000001014794e */ /* 0x000fee0000000000 */
[----:B---34-:R-:W-:Y:S05]  /*5990*/  CALL.ABS.NOINC R2 ;  /* 0x0000000002007343 */ /* 0x018fea0003c00000 */
.L_x_93:
[----:B-1-3--:R-:W-:Y:S01]  /*59a0*/  SHF.L.U32 R3, R40, 0x10, RZ ;  /* 0x0000001028037819 */ /* 0x00afe200000006ff */
[----:B------:R-:W-:Y:S05]  /*59b0*/  WARPSYNC.ALL ;  /* 0x0000000000007948 */ /* 0x000fea0003800000 */
[----:B------:R-:W-:Y:S01]  /*59c0*/  R2UR UR4, R34 ;  /* 0x00000000220472ca */ /* 0x000fe200000e0000 */
[----:B------:R-:W-:Y:S01]  /*59d0*/  BSSY.RECONVERGENT B0, `(.L_x_94) ;  /* 0x0000050000007945 */ /* 0x000fe20003800200 */
[----:B------:R-:W-:Y:S02]  /*59e0*/  SHF.L.U32 R20, R42, 0x10, RZ ;  /* 0x000000102a147819 */ /* 0x000fe400000006ff */
[----:B------:R-:W-:Y:S02]  /*59f0*/  SHF.L.U32 R75, R69, 0x1, RZ ;  /* 0x00000001454b7819 */ /* 0x000fe400000006ff */
[----:B------:R-:W-:Y:S07]  /*5a00*/  ISETP.NE.AND P0, PT, R70, RZ, PT ;  /* 0x000000ff4600720c */ /* 0x000fee0003f05270 */
[----:B------:R-:W1:Y:S02]  /*5a10*/  LDTM.16dp256bit.x4 R4, tmem[UR4] ;  /* 0x00000004000479ee */ /* 0x000e640008120000 */
[C---:B-1----:R-:W-:Y:S01]  /*5a20*/  FMUL R0, R33.reuse, R4 ;  /* 0x0000000421007220 */ /* 0x042fe20000400000 */
[----:B------:R-:W-:Y:S01]  /*5a30*/  LOP3.LUT R4, R40, 0xffff0000, RZ, 0xc0, !PT ;  /* 0xffff000028047812 */ /* 0x000fe200078ec0ff */
[----:B------:R-:W-:Y:S01]  /*5a40*/  FMUL R2, R33, R5 ;  /* 0x0000000521027220 */ /* 0x000fe20000400000 */
[----:B------:R-:W-:Y:S01]  /*5a50*/  SHF.L.U32 R5, R41, 0x10, RZ ;  /* 0x0000001029057819 */ /* 0x000fe200000006ff */
[----:B------:R-:W-:Y:S01]  /*5a60*/  FFMA R0, R35, R3, R0 ;  /* 0x0000000323007223 */ /* 0x000fe20000000000 */
[----:B------:R-:W-:Y:S01]  /*5a70*/  FMUL R3, R33, R6 ;  /* 0x0000000621037220 */ /* 0x000fe20000400000 */
[----:B------:R-:W-:Y:S01]  /*5a80*/  LOP3.LUT R6, R41, 0xffff0000, RZ, 0xc0, !PT ;  /* 0xffff000029067812 */ /* 0x000fe200078ec0ff */
[----:B------:R-:W-:Y:S01]  /*5a90*/  FFMA R2, R35, R4, R2 ;  /* 0x0000000423027223 */ /* 0x000fe20000000002 */
[----:B------:R-:W-:Y:S01]  /*5aa0*/  FMUL R7, R33, R7 ;  /* 0x0000000721077220 */ /* 0x000fe20000400000 */
[----:B------:R-:W-:Y:S01]  /*5ab0*/  FFMA R3, R35, R5, R3 ;  /* 0x0000000523037223 */ /* 0x000fe20000000003 */
[C---:B------:R-:W-:Y:S01]  /*5ac0*/  FMUL R4, R33.reuse, R8 ;  /* 0x0000000821047220 */ /* 0x040fe20000400000 */
[----:B------:R-:W-:Y:S01]  /*5ad0*/  FMUL R5, R33, R9 ;  /* 0x0000000921057220 */ /* 0x000fe20000400000 */
[----:B------:R-:W-:Y:S01]  /*5ae0*/  F2FP.BF16.F32.PACK_AB R36, R2, R0 ;  /* 0x000000000224723e */ /* 0x000fe200000010ff */
[C---:B------:R-:W-:Y:S01]  /*5af0*/  FFMA R7, R35.reuse, R6, R7 ;  /* 0x0000000623077223 */ /* 0x040fe20000000007 */
[----:B------:R-:W-:Y:S01]  /*5b00*/  LOP3.LUT R0, R42, 0xffff0000, RZ, 0xc0, !PT ;  /* 0xffff00002a007812 */ /* 0x000fe200078ec0ff */
[----:B------:R-:W-:Y:S01]  /*5b10*/  FFMA R4, R35, R20, R4 ;  /* 0x0000001423047223 */ /* 0x000fe20000000004 */
[----:B------:R-:W-:Y:S01]  /*5b20*/  SHF.L.U32 R2, R43, 0x10, RZ ;  /* 0x000000102b027819 */ /* 0x000fe200000006ff */
[----:B------:R-:W-:Y:S01]  /*5b30*/  FMUL R6, R33, R10 ;  /* 0x0000000a21067220 */ /* 0x000fe20000400000 */
[----:B------:R-:W-:Y:S01]  /*5b40*/  F2FP.BF16.F32.PACK_AB R37, R7, R3 ;  /* 0x000000030725723e */ /* 0x000fe200000010ff */
[----:B------:R-:W-:Y:S01]  /*5b50*/  FFMA R5, R35, R0, R5 ;  /* 0x0000000023057223 */ /* 0x000fe20000000005 */
[----:B------:R-:W-:Y:S01]  /*5b60*/  LOP3.LUT R3, R43, 0xffff0000, RZ, 0xc0, !PT ;  /* 0xffff00002b037812 */ /* 0x000fe200078ec0ff */
[----:B------:R-:W-:Y:S01]  /*5b70*/  FFMA R6, R35, R2, R6 ;  /* 0x0000000223067223 */ /* 0x000fe20000000006 */
[C---:B----4-:R-:W-:Y:S01]  /*5b80*/  SHF.L.U32 R7, R48.reuse, 0x10, RZ ;  /* 0x0000001030077819 */ /* 0x050fe200000006ff */
[C---:B------:R-:W-:Y:S01]  /*5b90*/  FMUL R11, R33.reuse, R11 ;  /* 0x0000000b210b7220 */ /* 0x040fe20000400000 */
[----:B------:R-:W-:Y:S01]  /*5ba0*/  LOP3.LUT R0, R48, 0xffff0000, RZ, 0xc0, !PT ;  /* 0xffff000030007812 */ /* 0x000fe200078ec0ff */
[----:B------:R-:W-:Y:S01]  /*5bb0*/  FMUL R8, R33, R12 ;  /* 0x0000000c21087220 */ /* 0x000fe20000400000 */
[----:B------:R-:W-:Y:S01]  /*5bc0*/  SHF.L.U32 R2, R49, 0x10, RZ ;  /* 0x0000001031027819 */ /* 0x000fe200000006ff */
[----:B------:R-:W-:Y:S01]  /*5bd0*/  FMUL R9, R33, R13 ;  /* 0x0000000d21097220 */ /* 0x000fe20000400000 */
[----:B------:R-:W-:Y:S01]  /*5be0*/  F2FP.BF16.F32.PACK_AB R38, R5, R4 ;  /* 0x000000040526723e */ /* 0x000fe200000010ff */
[C---:B------:R-:W-:Y:S01]  /*5bf0*/  FFMA R11, R35.reuse, R3, R11 ;  /* 0x00000003230b7223 */ /* 0x040fe2000000000b */
[----:B------:R-:W-:Y:S01]  /*5c00*/  MOV R5, UR56 ;  /* 0x0000003800057c02 */ /* 0x000fe20008000f00 */
[----:B------:R-:W-:Y:S01]  /*5c10*/  FFMA R8, R35, R7, R8 ;  /* 0x0000000723087223 */ /* 0x000fe20000000008 */
[----:B------:R-:W-:Y:S01]  /*5c20*/  SHF.L.U32 R3, R51, 0x10, RZ ;  /* 0x0000001033037819 */ /* 0x000fe200000006ff */
[----:B------:R-:W-:Y:S01]  /*5c30*/  FFMA R9, R35, R0, R9 ;  /* 0x0000000023097223 */ /* 0x000fe20000000009 */
[----:B------:R-:W-:Y:S01]  /*5c40*/  LOP3.LUT R0, R49, 0xffff0000, RZ, 0xc0, !PT ;  /* 0xffff000031007812 */ /* 0x000fe200078ec0ff */
[----:B------:R-:W-:Y:S01]  /*5c50*/  FMUL R10, R33, R14 ;  /* 0x0000000e210a7220 */ /* 0x000fe20000400000 */
[----:B------:R-:W-:Y:S01]  /*5c60*/  LOP3.LUT R4, R51, 0xffff0000, RZ, 0xc0, !PT ;  /* 0xffff000033047812 */ /* 0x000fe200078ec0ff */
[C---:B------:R-:W-:Y:S01]  /*5c70*/  FMUL R15, R33.reuse, R15 ;  /* 0x0000000f210f7220 */ /* 0x040fe20000400000 */
[----:B------:R-:W-:Y:S01]  /*5c80*/  FMUL R12, R33, R16 ;  /* 0x00000010210c7220 */ /* 0x000fe20000400000 */
[C---:B------:R-:W-:Y:S01]  /*5c90*/  FFMA R10, R35.reuse, R2, R10 ;  /* 0x00000002230a7223 */ /* 0x040fe2000000000a */
[C---:B------:R-:W-:Y:S01]  /*5ca0*/  LOP3.LUT R2, R50.reuse, 0xffff0000, RZ, 0xc0, !PT ;  /* 0xffff000032027812 */ /* 0x040fe200078ec0ff */
[----:B------:R-:W-:Y:S01]  /*5cb0*/  FFMA R15, R35, R0, R15 ;  /* 0x00000000230f7223 */ /* 0x000fe2000000000f */
[----:B------:R-:W-:Y:S01]  /*5cc0*/  SHF.L.U32 R0, R50, 0x10, RZ ;  /* 0x0000001032007819 */ /* 0x000fe200000006ff */
[C---:B------:R-:W-:Y:S01]  /*5cd0*/  FMUL R13, R33.reuse, R17 ;  /* 0x00000011210d7220 */ /* 0x040fe20000400000 */
[C---:B------:R-:W-:Y:S01]  /*5ce0*/  FMUL R14, R33.reuse, R18 ;  /* 0x00000012210e7220 */ /* 0x040fe20000400000 */
[----:B------:R-:W-:Y:S01]  /*5cf0*/  FMUL R19, R33, R19 ;  /* 0x0000001321137220 */ /* 0x000fe20000400000 */
[----:B------:R-:W-:Y:S01]  /*5d00*/  LEA R5, R5, R64, 0xb ;  /* 0x0000004005057211 */ /* 0x000fe200078e58ff */
[C---:B------:R-:W-:Y:S01]  /*5d10*/  FFMA R12, R35.reuse, R0, R12 ;  /* 0x00000000230c7223 */ /* 0x040fe2000000000c */
[C---:B------:R-:W-:Y:S01]  /*5d20*/  FFMA R13, R35.reuse, R2, R13 ;  /* 0x00000002230d7223 */ /* 0x040fe2000000000d */
[C---:B------:R-:W-:Y:S01]  /*5d30*/  FFMA R14, R35.reuse, R3, R14 ;  /* 0x00000003230e7223 */ /* 0x040fe2000000000e */
[----:B------:R-:W-:Y:S01]  /*5d40*/  FFMA R19, R35, R4, R19 ;  /* 0x0000000423137223 */ /* 0x000fe20000000013 */
[----:B------:R-:W-:Y:S02]  /*5d50*/  F2FP.BF16.F32.PACK_AB R39, R11, R6 ;  /* 0x000000060b27723e */ /* 0x000fe400000010ff */
[----:B------:R-:W-:Y:S02]  /*5d60*/  LEA R5, R5, UR48, 0x1 ;  /* 0x0000003005057c11 */ /* 0x000fe4000f8e08ff */
[----:B------:R-:W-:Y:S02]  /*5d70*/  F2FP.BF16.F32.PACK_AB R8, R9, R8 ;  /* 0x000000080908723e */ /* 0x000fe400000010ff */
[----:B------:R-:W-:Y:S01]  /*5d80*/  F2FP.BF16.F32.PACK_AB R9, R15, R10 ;  /* 0x0000000a0f09723e */ /* 0x000fe200000010ff */
[----:B------:R1:W-:Y:S01]  /*5d90*/  STSM.16.M88.4 [R5+0x200], R36 ;  /* 0x0002002405007844 */ /* 0x0003e20000000200 */
[----:B------:R-:W-:Y:S02]  /*5da0*/  F2FP.BF16.F32.PACK_AB R10, R13, R12 ;  /* 0x0000000c0d0a723e */ /* 0x000fe400000010ff */
[----:B------:R-:W-:Y:S02]  /*5db0*/  F2FP.BF16.F32.PACK_AB R11, R19, R14 ;  /* 0x0000000e130b723e */ /* 0x000fe400000010ff */
[----:B------:R-:W-:Y:S05]  /*5dc0*/  IADD3 R0, PT, PT, R75, 0x200, R5 ;  /* 0x000002004b007810 */ /* 0x000fea0007ffe005 */
[----:B------:R1:W-:Y:S01]  /*5dd0*/  STSM.16.M88.4 [R0], R8 ;  /* 0x0000000800007844 */ /* 0x0003e20000000200 */
[----:B------:R-:W-:Y:S01]  /*5de0*/  @!PT LDS RZ, [RZ] ;  /* 0x00000000fffff984 */ /* 0x000fe20000000800 */
[----:B------:R-:W-:Y:S01]  /*5df0*/  @!PT LDS RZ, [RZ] ;  /* 0x00000000fffff984 */ /* 0x000fe20000000800 */
[----:B------:R-:W-:Y:S01]  /*5e00*/  @!PT LDS RZ, [RZ] ;  /* 0x00000000fffff984 */ /* 0x000fe20000000800 */
[----:B------:R-:W-:Y:S01]  /*5e10*/  @!PT LDS RZ, [RZ] ;  /* 0x00000000fffff984 */ /* 0x000fe20000000800 */
[----:B------:R2:W-:Y:S07]  /*5e20*/  MEMBAR.ALL.CTA ;  /* 0x0000000000007992 */ /* 0x0005ee0000008000 */
[----:B--2---:R-:W2:Y:S02]  /*5e30*/  FENCE.VIEW.ASYNC.S ;  /* 0x00000000000073c6 */ /* 0x004ea40000000000 */
[----:B--2---:R-:W-:Y:S06]  /*5e40*/  BAR.SYNC.DEFER_BLOCKING 0x1, 0x80 ;  /* 0x0042000000007b1d */ /* 0x004fec0000010000 */
[----:B------:R-:W-:Y:S05]  /*5e50*/  @P0 BRA `(.L_x_95) ;  /* 0x00000000001c0947 */ /* 0x000fea0003800000 */
[----:B------:R-:W-:Y:S02]  /*5e60*/  UIADD3 UR6, UP0, UPT, UR54, 0x680, URZ ;  /* 0x0000068036067890 */ /* 0x000fe4000ff1e0ff */
[----:B------:R-:W-:Y:S02]  /*5e70*/  ULEA UR4, UR56, UR48, 0xc ;  /* 0x0000003038047291 */ /* 0x000fe4000f8e60ff */
[----:B------:R-:W-:Y:S02]  /*5e80*/  UIADD3.X UR7, UPT, UPT, URZ, UR55, URZ, UP0, !UPT ;  /* 0x00000037ff077290 */ /* 0x000fe400087fe4ff */
[----:B------:R-:W-:Y:S01]  /*5e90*/  UIADD3 UR40, UPT, UPT, UR4, 0x200, URZ ;  /* 0x0000020004287890 */ /* 0x000fe2000fffe0ff */
[----:B------:R-:W-:Y:S08]  /*5ea0*/  UMOV UR43, UR36 ;  /* 0x00000024002b7c82 */ /* 0x000ff00008000000 */
[----:B------:R2:W-:Y:S02]  /*5eb0*/  UTMASTG.3D [UR40], [UR6] ;  /* 0x00000028060073b5 */ /* 0x0005e40008010000 */
[----:B--2---:R0:W-:Y:S02]  /*5ec0*/  UTMACMDFLUSH ;  /* 0x00000000000079b7 */ /* 0x0041e40000000000 */
.L_x_95:
[----:B------:R-:W-:Y:S05]  /*5ed0*/  BSYNC.RECONVERGENT B0 ;  /* 0x0000000000007941 */ /* 0x000fea0003800200 */
.L_x_94:
[----:B------:R-:W-:Y:S01]  /*5ee0*/  UIADD3 UR40, UPT, UPT, UR56, 0x1, URZ ;  /* 0x0000000138287890 */ /* 0x000fe2000fffe0ff */
[----:B------:R-:W-:Y:S03]  /*5ef0*/  BSSY.RECONVERGENT B0, `(.L_x_96) ;  /* 0x0000005000007945 */ /* 0x000fe60003800200 */
[----:B------:R-:W-:Y:S04]  /*5f00*/  UISETP.NE.AND UP0, UPT, UR40, 0x3, UPT ;  /* 0x000000032800788c */ /* 0x000fe8000bf05270 */
[----:B------:R-:W-:Y:S01]  /*5f10*/  USEL UR43, UR40, URZ, UP0 ;  /* 0x000000ff282b7287 */ /* 0x000fe20008000000 */
[----:B------:R-:W-:Y:S11]  /*5f20*/  @P0 BRA `(.L_x_97) ;  /* 0x0000000000040947 */ /* 0x000ff60003800000 */
[----:B------:R-:W-:Y:S04]  /*5f30*/  DEPBAR.LE SB0, 0x1 ;  /* 0x000080400000791a */ /* 0x000fe80000000000 */
.L_x_97:
[----:B------:R-:W-:Y:S05]  /*5f40*/  BSYNC.RECONVERGENT B0 ;  /* 0x0000000000007941 */ /* 0x000fea0003800200 */
.L_x_96:
[----:B------:R-:W-:Y:S01]  /*5f50*/  BAR.SYNC.DEFER_BLOCKING 0x1, 0x80 ;  /* 0x0042000000007b1d */ /* 0x000fe20000010000 */
[----:B------:R-:W-:Y:S01]  /*5f60*/  ISETP.NE.AND P1, PT, R74, RZ, PT ;  /* 0x000000ff4a00720c */ /* 0x000fe20003f25270 */
[----:B------:R-:W-:Y:S01]  /*5f70*/  UISETP.NE.AND UP0, UPT, UR50, URZ, UPT ;  /* 0x000000ff3200728c */ /* 0x000fe2000bf05270 */
[----:B------:R-:W-:Y:S11]  /*5f80*/  LEA R2, R46, UR48, 0x3 ;  /* 0x000000302e027c11 */ /* 0x000ff6000f8e18ff */
[----:B------:R-:W-:Y:S01]  /*5f90*/  @P1 SHF.L.U32 R3, R45, 0x1f, RZ ;  /* 0x0000001f2d031819 */ /* 0x000fe200000006ff */
[----:B------:R-:W-:Y:S06]  /*5fa0*/  BRA.U !UP0, `(.L_x_98) ;  /* 0x0000000108247547 */ /* 0x000fec000b800000 */
[----:B------:R-:W-:Y:S01]  /*5fb0*/  IMAD.U32 R4, RZ, RZ, UR49 ;  /* 0x00000031ff047e24 */ /* 0x000fe2000f8e00ff */
[----:B-1----:R-:W-:Y:S01]  /*5fc0*/  MOV R0, UR37 ;  /* 0x0000002500007c02 */ /* 0x002fe20008000f00 */
[----:B------:R-:W-:Y:S03]  /*5fd0*/  UIADD3 UR49, UPT, UPT, UR49, 0x1, URZ ;  /* 0x0000000131317890 */ /* 0x000fe6000fffe0ff */
[----:B------:R-:W-:Y:S01]  /*5fe0*/  @P1 LEA R4, R4, UR48, 0x3 ;  /* 0x0000003004041c11 */ /* 0x000fe2000f8e18ff */
[----:B------:R-:W-:Y:S04]  /*5ff0*/  UISETP.NE.AND UP0, UPT, UR49, 0x3, UPT ;  /* 0x000000033100788c */ /* 0x000fe8000bf05270 */
[----:B------:R-:W-:Y:S01]  /*6000*/  @P1 VIADD R4, R4, 0x58 ;  /* 0x0000005804041836 */ /* 0x000fe20000000000 */
[----:B------:R-:W-:Y:S04]  /*6010*/  USEL UR49, UR49, URZ, UP0 ;  /* 0x000000ff31317287 */ /* 0x000fe80008000000 */
[----:B------:R-:W-:Y:S04]  /*6020*/  @P1 PRMT R0, R0, 0x654, R4 ;  /* 0x0000065400001816 */ /* 0x000fe80000000004 */
[----:B------:R2:W-:Y:S04]  /*6030*/  @P1 SYNCS.ARRIVE.TRANS64.RED.A1T0 RZ, [R0+URZ], RZ ;  /* 0x000000ff00ff19a7 */ /* 0x0005e800081004ff */
.L_x_98:
[----:B------:R-:W3:Y:S01]  /*6040*/  @P1 SYNCS.PHASECHK.TRANS64.TRYWAIT P0, [R2+URZ+0x40], R3 ;  /* 0x00004003020015a7 */ /* 0x000ee200080011ff */
[----:B------:R-:W-:Y:S01]  /*6050*/  BSSY B1, `(.L_x_99) ;  /* 0x0000013000017945 */ /* 0x000fe20003800000 */
[----:B---3--:R-:W-:Y:S03]  /*6060*/  @P1 SEL R47, RZ, 0x1, !P0 ;  /* 0x00000001ff2f1807 */ /* 0x008fe60004000000 */
[----:B------:R-:W-:Y:S05]  /*6070*/  @!P1 BRA `(.L_x_100) ;  /* 0x0000000000409947 */ /* 0x000fea0003800000 */
[----:B------:R-:W-:Y:S01]  /*6080*/  ISETP.NE.AND P1, PT, R76, RZ, PT ;  /* 0x000000ff4c00720c */ /* 0x000fe20003f25270 */
[----:B------:R-:W-:Y:S01]  /*6090*/  BSSY B0, `(.L_x_101) ;  /* 0x0000009000007945 */ /* 0x000fe20003800000 */
[----:B------:R-:W-:Y:S11]  /*60a0*/  ISETP.NE.AND P0, PT, R47, RZ, PT ;  /* 0x000000ff2f00720c */ /* 0x000ff60003f05270 */
[----:B------:R-:W-:Y:S05]  /*60b0*/  @P1 IMAD R3, R46, 0x800, R64 ;  /* 0x000008002e031824 */ /* 0x000fea00078e0240 */
[----:B------:R-:W-:Y:S05]  /*60c0*/  @P1 LEA R3, R3, UR48, 0x1 ;  /* 0x0000003003031c11 */ /* 0x000fea000f8e08ff */
[----:B-12---:R-:W-:Y:S01]  /*60d0*/  @P1 IMAD.IADD R0, R75, 0x1, R3 ;  /* 0x000000014b001824 */ /* 0x006fe200078e0203 */
[----:B------:R-:W-:Y:S06]  /*60e0*/  @P0 BRA `(.L_x_102) ;  /* 0x00000000000c0947 */ /* 0x000fec0003800000 */
[----:B------:R-:W-:Y:S04]  /*60f0*/  SHF.L.U32 R45, R45, 0x1f, RZ ;  /* 0x0000001f2d2d7819 */ /* 0x000fe800000006ff */
[----:B------:R-:W1:Y:S02]  /*6100*/  SYNCS.PHASECHK.TRANS64.TRYWAIT P0, [R2+URZ+0x40], R45 ;  /* 0x0000402d020075a7 */ /* 0x000e6400080011ff */
[----:B-1----:R-:W-:Y:S05]  /*6110*/  @!P0 BRA `(.L_x_103) ;  /* 0x00000014003c8947 */ /* 0x002fea0003800000 */
.L_x_102:
[----:B------:R-:W-:Y:S05]  /*6120*/  BSYNC B0 ;  /* 0x0000000000007941 */ /* 0x000fea0003800000 */
.L_x_101:
[----:B------:R-:W-:Y:S11]  /*6130*/  ISETP.NE.AND P0, PT, R76, RZ, PT ;  /* 0x000000ff4c00720c */ /* 0x000ff60003f05270 */
[----:B------:R-:W-:Y:S02]  /*6140*/  @!UPT UIADD3 URZ, UPT, UPT, URZ, URZ, URZ ;  /* 0x000000fffffff290 */ /* 0x000fe4000fffe0ff */
[----:B------:R-:W-:Y:S05]  /*6150*/  @P0 WARPSYNC.ALL ;  /* 0x0000000000000948 */ /* 0x000fea0003800000 */
[----:B------:R3:W4:Y:S04]  /*6160*/  @P0 LDSM.16.M88.4 R40, [R3+0x200] ;  /* 0x000200000328083b */ /* 0x0007280000000200 */
[----:B------:R3:W2:Y:S02]  /*6170*/  @P0 LDSM.16.M88.4 R48, [R0+0x200] ;  /* 0x000200000030083b */ /* 0x0006a40000000200 */
.L_x_100:
[----:B------:R-:W-:Y:S05]  /*6180*/  BSYNC B1 ;  /* 0x0000000000017941 */ /* 0x000fea0003800000 */
.L_x_99:
[----:B-123--:R-:W-:Y:S05]  /*6190*/  VIADD R0, R34, 0x20 ;  /* 0x0000002022007836 */ /* 0x00efea0000000000 */
[----:B------:R-:W-:Y:S04]  /*61a0*/  SHF.R.U32.HI R0, RZ, 0x15, R0 ;  /* 0x00000015ff007819 */ /* 0x000fe80000011600 */
[----:B------:R-:W-:Y:S11]  /*61b0*/  LOP3.LUT P0, RZ, R0, 0x3, R65, 0x48, !PT ;  /* 0x0000000300ff7812 */ /* 0x000ff60007804841 */
[----:B------:R-:W-:Y:S02]  /*61c0*/  @!UPT UIADD3 URZ, UPT, UPT, URZ, URZ, URZ ;  /* 0x000000fffffff290 */ /* 0x000fe4000fffe0ff */
[----:B------:R-:W-:Y:S05]  /*61d0*/  @!P0 BRA `(.L_x_104) ;  /* 0x0000000000408947 */ /* 0x000fea0003800000 */
[----:B------:R-:W1:Y:S01]  /*61e0*/  LDCU.64 UR8, c[0x4][0x70] ;  /* 0x01000e00ff0877ac */ /* 0x000e620008000a00 */
[----:B------:R-:W-:Y:S01]  /*61f0*/  MOV R3, 0x0 ;  /* 0x0000000000037802 */ /* 0x000fe20000000f00 */
[----:B------:R-:W-:Y:S02]  /*6200*/  HFMA2 R12, -RZ, RZ, 0, 5.9604644775390625e-08 ;  /* 0x00000001ff0c7431 */ /* 0x000fe400000001ff */
[----:B------:R-:W-:Y:S02]  /*6210*/  IMAD.MOV.U32 R8, RZ, RZ, 0x192 ;  /* 0x00000192ff087424 */ /* 0x000fe400078e00ff */
[----:B------:R-:W-:Y:S01]  /*6220*/  IMAD.MOV.U32 R13, RZ, RZ, RZ ;  /* 0x000000ffff0d7224 */ /* 0x000fe200078e00ff */
[----:B------:R-:W2:Y:S01]  /*6230*/  LDCU.64 UR6, c[0x4][0x78] ;  /* 0x01000f00ff0677ac */ /* 0x000ea20008000a00 */
[----:B------:R-:W3:Y:S01]  /*6240*/  LDC.64 R2, c[0x4][R3] ;  /* 0x0100000003027b82 */ /* 0x000ee20000000a00 */
[----:B------:R-:W5:Y:S01]  /*6250*/  LDCU.64 UR4, c[0x4][0x10] ;  /* 0x01000200ff0477ac */ /* 0x000f620008000a00 */
[----:B-1----:R-:W-:Y:S01]  /*6260*/  MOV R5, UR9 ;  /* 0x0000000900057c02 */ /* 0x002fe20008000f00 */
[----:B------:R-:W-:Y:S01]  /*6270*/  IMAD.U32 R4, RZ, RZ, UR8 ;  /* 0x00000008ff047e24 */ /* 0x000fe2000f8e00ff */
[----:B--2---:R-:W-:Y:S01]  /*6280*/  MOV R7, UR7 ;  /* 0x0000000700077c02 */ /* 0x004fe20008000f00 */
[----:B------:R-:W-:Y:S01]  /*6290*/  IMAD.U32 R6, RZ, RZ, UR6 ;  /* 0x00000006ff067e24 */ /* 0x000fe2000f8e00ff */
[----:B-----5:R-:W-:Y:S01]  /*62a0*/  MOV R11, UR5 ;  /* 0x00000005000b7c02 */ /* 0x020fe20008000f00 */
[----:B------:R-:W-:Y:S02]  /*62b0*/  IMAD.U32 R10, RZ, RZ, UR4 ;  /* 0x00000004ff0a7e24 */ /* 0x000fe4000f8e00ff */
[----:B------:R-:W-:Y:S07]  /*62c0*/  LEPC R20, `(.L_x_104) ;  /* 0x000000001014794e */ /* 0x000fee0000000000 */
[----:B---34-:R-:W-:Y:S05]  /*62d0*/  CALL.ABS.NOINC R2 ;  /* 0x0000000002007343 */ /* 0x018fea0003c00000 */
.L_x_104:
[----:B------:R-:W-:Y:S01]  /*62e0*/  ISETP.NE.AND P0, PT, R70, RZ, PT ;  /* 0x000000ff4600720c */ /* 0x000fe20003f05270 */
[----:B------:R-:W-:Y:S05]  /*62f0*/  WARPSYNC.ALL ;  /* 0x0000000000007948 */ /* 0x000fea0003800000 */
[----:B------:R-:W-:Y:S01]  /*6300*/  R2UR UR4, R34 ;  /* 0x00000000220472ca */ /* 0x000fe200000e0000 */
[----:B------:R-:W-:Y:S01]  /*6310*/  BSSY.RECONVERGENT B0, `(.L_x_105) ;  /* 0x0000056000007945 */ /* 0x000fe20003800200 */
[C---:B----4-:R-:W-:Y:S02]  /*6320*/  SHF.L.U32 R20, R40.reuse, 0x10, RZ ;  /* 0x0000001028147819 */ /* 0x050fe400000006ff */
[----:B------:R-:W-:Y:S02]  /*6330*/  LOP3.LUT R21, R40, 0xffff0000, RZ, 0xc0, !PT ;  /* 0xffff000028157812 */ /* 0x000fe400078ec0ff */
[C---:B------:R-:W-:Y:S02]  /*6340*/  SHF.L.U32 R34, R41.reuse, 0x10, RZ ;  /* 0x0000001029227819 */ /* 0x040fe400000006ff */
[----:B------:R-:W-:Y:S02]  /*6350*/  R2UR UR5, R44 ;  /* 0x000000002c0572ca */ /* 0x000fe400000e0000 */
[----:B------:R-:W-:Y:S02]  /*6360*/  LOP3.LUT R36, R41, 0xffff0000, RZ, 0xc0, !PT ;  /* 0xffff000029247812 */ /* 0x000fe400078ec0ff */
[C---:B------:R-:W-:Y:S01]  /*6370*/  SHF.L.U32 R37, R42.reuse, 0x10, RZ ;  /* 0x000000102a257819 */ /* 0x040fe200000006ff */
[----:B------:R-:W1:Y:S01]  /*6380*/  LDTM.16dp256bit.x4 R4, tmem[UR4+0x20] ;  /* 0x00002004000479ee */ /* 0x000e620008120000 */
[----:B------:R-:W-:Y:S01]  /*6390*/  LOP3.LUT R38, R42, 0xffff0000, RZ, 0xc0, !PT ;  /* 0xffff00002a267812 */ /* 0x000fe200078ec0ff */
[----:B------:R-:W-:Y:S01]  /*63a0*/  NOP ;  /* 0x0000000000007918 */ /* 0x000fe20000000000 */
[C---:B------:R-:W-:Y:S02]  /*63b0*/  SHF.L.U32 R39, R43.reuse, 0x10, RZ ;  /* 0x000000102b277819 */ /* 0x040fe400000006ff */
[----:B------:R-:W-:Y:S02]  /*63c0*/  LOP3.LUT R40, R43, 0xffff0000, RZ, 0xc0, !PT ;  /* 0xffff00002b287812 */ /* 0x000fe400078ec0ff */
[C---:B------:R-:W-:Y:S01]  /*63d0*/  SHF.L.U32 R41, R48.reuse, 0x10, RZ ;  /* 0x0000001030297819 */ /* 0x040fe200000006ff */
[----:B------:R-:W-:Y:S01]  /*63e0*/  UIADD3 UR5, UPT, UPT, UR5, 0xc0, URZ ;  /* 0x000000c005057890 */ /* 0x000fe2000fffe0ff */
[----:B------:R-:W-:Y:S02]  /*63f0*/  LOP3.LUT R42, R48, 0xffff0000, RZ, 0xc0, !PT ;  /* 0xffff0000302a7812 */ /* 0x000fe400078ec0ff */
[C---:B------:R-:W-:Y:S01]  /*6400*/  SHF.L.U32 R43, R49.reuse, 0x10, RZ ;  /* 0x00000010312b7819 */ /* 0x040fe200000006ff */
[----:B------:R-:W-:Y:S01]  /*6410*/  UPRMT UR5, UR37, 0x654, UR5 ;  /* 0x0000065425057896 */ /* 0x000fe20008000005 */
[----:B------:R-:W-:Y:S02]  /*6420*/  LOP3.LUT R44, R49, 0xffff0000, RZ, 0xc0, !PT ;  /* 0xffff0000312c7812 */ /* 0x000fe400078ec0ff */
[C---:B------:R-:W-:Y:S02]  /*6430*/  SHF.L.U32 R45, R50.reuse, 0x10, RZ ;  /* 0x00000010322d7819 */ /* 0x040fe400000006ff */
[----:B------:R-:W-:Y:S02]  /*6440*/  LOP3.LUT R46, R50, 0xffff0000, RZ, 0xc0, !PT ;  /* 0xffff0000322e7812 */ /* 0x000fe400078ec0ff */
[C---:B------:R-:W-:Y:S02]  /*6450*/  SHF.L.U32 R47, R51.reuse, 0x10, RZ ;  /* 0x00000010332f7819 */ /* 0x040fe400000006ff */
[----:B-1----:R-:W-:Y:S01]  /*6460*/  SYNCS.ARRIVE.TRANS64.RED.A1T0 RZ, [UR5], RZ ;  /* 0x000000ffffff79a7 */ /* 0x002fe20008100405 */
[----:B------:R-:W-:Y:S01]  /*6470*/  LOP3.LUT R48, R51, 0xffff0000, RZ, 0xc0, !PT ;  /* 0xffff000033307812 */ /* 0x000fe200078ec0ff */
[C---:B------:R-:W-:Y:S01]  /*6480*/  FMUL R4, R33.reuse, R4 ;  /* 0x0000000421047220 */ /* 0x040fe20000400000 */
[C---:B------:R-:W-:Y:S01]  /*6490*/  FMUL R5, R33.reuse, R5 ;  /* 0x0000000521057220 */ /* 0x040fe20000400000 */
[C---:B------:R-:W-:Y:S01]  /*64a0*/  FMUL R6, R33.reuse, R6 ;  /* 0x0000000621067220 */ /* 0x040fe20000400000 */
[----:B------:R-:W-:Y:S01]  /*64b0*/  FMUL R7, R33, R7 ;  /* 0x0000000721077220 */ /* 0x000fe20000400000 */
[C---:B------:R-:W-:Y:S01]  /*64c0*/  FFMA R4, R35.reuse, R20, R4 ;  /* 0x0000001423047223 */ /* 0x040fe20000000004 */
[C---:B------:R-:W-:Y:S01]  /*64d0*/  FFMA R5, R35.reuse, R21, R5 ;  /* 0x0000001523057223 */ /* 0x040fe20000000005 */
[C---:B------:R-:W-:Y:S01]  /*64e0*/  FFMA R6, R35.reuse, R34, R6 ;  /* 0x0000002223067223 */ /* 0x040fe20000000006 */
[----:B------:R-:W-:Y:S01]  /*64f0*/  FFMA R7, R35, R36, R7 ;  /* 0x0000002423077223 */ /* 0x000fe20000000007 */
[C---:B------:R-:W-:Y:S01]  /*6500*/  FMUL R8, R33.reuse, R8 ;  /* 0x0000000821087220 */ /* 0x040fe20000400000 */
[----:B------:R-:W-:Y:S01]  /*6510*/  FMUL R9, R33, R9 ;  /* 0x0000000921097220 */ /* 0x000fe20000400000 */
[----:B------:R-:W-:Y:S01]  /*6520*/  F2FP.BF16.F32.PACK_AB R4, R5, R4 ;  /* 0x000000040504723e */ /* 0x000fe200000010ff */
[----:B------:R-:W-:Y:S01]  /*6530*/  FMUL R10, R33, R10 ;  /* 0x0000000a210a7220 */ /* 0x000fe20000400000 */
[----:B------:R-:W-:Y:S01]  /*6540*/  F2FP.BF16.F32.PACK_AB R5, R7, R6 ;  /* 0x000000060705723e */ /* 0x000fe200000010ff */
[C---:B------:R-:W-:Y:S01]  /*6550*/  FFMA R8, R35.reuse, R37, R8 ;  /* 0x0000002523087223 */ /* 0x040fe20000000008 */
[----:B------:R-:W-:Y:S01]  /*6560*/  FFMA R9, R35, R38, R9 ;  /* 0x0000002623097223 */ /* 0x000fe20000000009 */
[C---:B------:R-:W-:Y:S01]  /*6570*/  FMUL R11, R33.reuse, R11 ;  /* 0x0000000b210b7220 */ /* 0x040fe20000400000 */
[C---:B------:R-:W-:Y:S01]  /*6580*/  FMUL R0, R33.reuse, R12 ;  /* 0x0000000c21007220 */ /* 0x040fe20000400000 */
[----:B------:R-:W-:Y:S01]  /*6590*/  FMUL R2, R33, R13 ;  /* 0x0000000d21027220 */ /* 0x000fe20000400000 */
[----:B------:R-:W-:Y:S01]  /*65a0*/  FFMA R10, R35, R39, R10 ;  /* 0x00000027230a7223 */ /* 0x000fe2000000000a */
[----:B------:R-:W-:Y:S01]  /*65b0*/  FMUL R3, R33, R14 ;  /* 0x0000000e21037220 */ /* 0x000fe20000400000 */
[----:B------:R-:W-:Y:S01]  /*65c0*/  F2FP.BF16.F32.PACK_AB R6, R9, R8 ;  /* 0x000000080906723e */ /* 0x000fe200000010ff */
[----:B------:R-:W-:Y:S01]  /*65d0*/  FFMA R11, R35, R40, R11 ;  /* 0x00000028230b7223 */ /* 0x000fe2000000000b */
[C---:B------:R-:W-:Y:S01]  /*65e0*/  FMUL R15, R33.reuse, R15 ;  /* 0x0000000f210f7220 */ /* 0x040fe20000400000 */
[----:B------:R-:W-:Y:S01]  /*65f0*/  FMUL R12, R33, R16 ;  /* 0x00000010210c7220 */ /* 0x000fe20000400000 */
[----:B------:R-:W-:Y:S01]  /*6600*/  FFMA R0, R35, R41, R0 ;  /* 0x0000002923007223 */ /* 0x000fe20000000000 */
[----:B------:R-:W-:Y:S01]  /*6610*/  MOV R8, UR43 ;  /* 0x0000002b00087c02 */ /* 0x000fe20008000f00 */
[----:B------:R-:W-:Y:S01]  /*6620*/  FMUL R13, R33, R17 ;  /* 0x00000011210d7220 */ /* 0x000fe20000400000 */
[----:B------:R-:W-:Y:S01]  /*6630*/  FFMA R2, R35, R42, R2 ;  /* 0x0000002a23027223 */ /* 0x000fe20000000002 */
[----:B------:R-:W-:Y:S01]  /*6640*/  FMUL R14, R33, R18 ;  /* 0x00000012210e7220 */ /* 0x000fe20000400000 */
[C---:B------:R-:W-:Y:S01]  /*6650*/  FFMA R3, R35.reuse, R43, R3 ;  /* 0x0000002b23037223 */ /* 0x040fe20000000003 */
[----:B------:R-:W-:Y:S01]  /*6660*/  FFMA R15, R35, R44, R15 ;  /* 0x0000002c230f7223 */ /* 0x000fe2000000000f */
[----:B------:R-:W-:Y:S01]  /*6670*/  FMUL R19, R33, R19 ;  /* 0x0000001321137220 */ /* 0x000fe20000400000 */
[C---:B------:R-:W-:Y:S01]  /*6680*/  FFMA R12, R35.reuse, R45, R12 ;  /* 0x0000002d230c7223 */ /* 0x040fe2000000000c */
[----:B------:R-:W-:Y:S01]  /*6690*/  LEA R8, R8, R64, 0xb ;  /* 0x0000004008087211 */ /* 0x000fe200078e58ff */
        /* <DEDUP_REMOVED lines=22> */
[----:B------:R-:W-:Y:S02]  /*6800*/  UIADD3 UR5, UPT, UPT, UR41, 0x20, URZ ;  /* 0x0000002029057890 */ /* 0x000fe4000fffe0ff */
[----:B------:R-:W-:Y:S02]  /*6810*/  UIADD3 UR4, UPT, UPT, UR10, 0x200, URZ ;  /* 0x000002000a047890 */ /* 0x000fe4000fffe0ff */
[----:B------:R-:W-:Y:S01]  /*6820*/  UIADD3.X UR9, UPT, UPT, URZ, UR55, URZ, UP0, !UPT ;  /* 0x00000037ff097290 */ /* 0x000fe200087fe4ff */
[----:B------:R-:W-:Y:S01]  /*6830*/  UMOV UR6, UR42 ;  /* 0x0000002a00067c82 */ /* 0x000fe20008000000 */
[----:B------:R-:W-:Y:S07]  /*6840*/  UMOV UR7, UR36 ;  /* 0x0000002400077c82 */ /* 0x000fee0008000000 */
[----:B------:R2:W-:Y:S02]  /*6850*/  UTMASTG.3D [UR4], [UR8] ;  /* 0x00000004080073b5 */ /* 0x0005e40008010000 */
[----:B--2---:R0:W-:Y:S02]  /*6860*/  UTMACMDFLUSH ;  /* 0x00000000000079b7 */ /* 0x0041e40000000000 */
.L_x_106:
[----:B------:R-:W-:Y:S05]  /*6870*/  BSYNC.RECONVERGENT B0 ;  /* 0x0000000000007941 */ /* 0x000fea0003800200 */
.L_x_105:
[----:B------:R-:W-:Y:S01]  /*6880*/  UIADD3 UR43, UPT, UPT, UR43, 0x1, URZ ;  /* 0x000000012b2b7890 */ /* 0x000fe2000fffe0ff */
[----:B------:R-:W-:Y:S03]  /*6890*/  BSSY.RECONVERGENT B0, `(.L_x_107) ;  /* 0x0000008000007945 */ /* 0x000fe60003800200 */
[----:B------:R-:W-:Y:S04]  /*68a0*/  UISETP.NE.AND UP0, UPT, UR43, 0x3, UPT ;  /* 0x000000032b00788c */ /* 0x000fe8000bf05270 */
[----:B------:R-:W-:Y:S02]  /*68b0*/  UISETP.EQ.XOR UP1, UPT, UR40, 0x3, !UP0 ;  /* 0x000000032800788c */ /* 0x000fe4000c722a70 */
[----:B------:R-:W-:Y:S02]  /*68c0*/  USEL UR56, UR43, URZ, UP0 ;  /* 0x000000ff2b387287 */ /* 0x000fe40008000000 */
[----:B------:R-:W-:Y:S04]  /*68d0*/  USEL UR4, URZ, 0x1, !UP1 ;  /* 0x00000001ff047887 */ /* 0x000fe8000c800000 */
[----:B------:R-:W-:Y:S01]  /*68e0*/  ULOP3.LUT UR51, UR51, UR4, URZ, 0x3c, !UPT ;  /* 0x0000000433337292 */ /* 0x000fe2000f8e3cff */
[----:B------:R-:W-:Y:S11]  /*68f0*/  @P0 BRA `(.L_x_108) ;  /* 0x0000000000040947 */ /* 0x000ff60003800000 */
[----:B------:R-:W-:Y:S04]  /*6900*/  DEPBAR.LE SB0, 0x1 ;  /* 0x000080400000791a */ /* 0x000fe80000000000 */
.L_x_108:
[----:B------:R-:W-:Y:S05]  /*6910*/  BSYNC.RECONVERGENT B0 ;  /* 0x0000000000007941 */ /* 0x000fea0003800200 */
.L_x_107:
[----:B------:R-:W-:Y:S01]  /*6920*/  BAR.SYNC.DEFER_BLOCKING 0x1, 0x80 ;  /* 0x0042000000007b1d */ /* 0x000fe20000010000 */
[----:B------:R-:W-:Y:S01]  /*6930*/  UISETP.NE.AND UP0, UPT, UR50, -0x2, UPT ;  /* 0xfffffffe3200788c */ /* 0x000fe2000bf05270 */
[----:B------:R-:W-:Y:S08]  /*6940*/  IADD3 R31, PT, PT, R31, 0x1, RZ ;  /* 0x000000011f1f7810 */ /* 0x000ff00007ffe0ff */
[----:B------:R-:W-:Y:S05]  /*6950*/  BRA.U !UP0, `(.L_x_109) ;  /* 0x0000000108287547 */ /* 0x000fea000b800000 */
[----:B------:R-:W-:Y:S01]  /*6960*/  ISETP.NE.AND P0, PT, R74, RZ, PT ;  /* 0x000000ff4a00720c */ /* 0x000fe20003f05270 */
[----:B------:R-:W-:Y:S01]  /*6970*/  IMAD.U32 R2, RZ, RZ, UR49 ;  /* 0x00000031ff027e24 */ /* 0x000fe2000f8e00ff */
[----:B------:R-:W-:Y:S01]  /*6980*/  UIADD3 UR49, UPT, UPT, UR49, 0x1, URZ ;  /* 0x0000000131317890 */ /* 0x000fe2000fffe0ff */
[----:B------:R-:W-:Y:S03]  /*6990*/  IMAD.U32 R0, RZ, RZ, UR37 ;  /* 0x00000025ff007e24 */ /* 0x000fe6000f8e00ff */
[----:B------:R-:W-:Y:S04]  /*69a0*/  UISETP.NE.AND UP0, UPT, UR49, 0x3, UPT ;  /* 0x000000033100788c */ /* 0x000fe8000bf05270 */
[----:B------:R-:W-:Y:S03]  /*69b0*/  USEL UR49, UR49, URZ, UP0 ;  /* 0x000000ff31317287 */ /* 0x000fe60008000000 */
[----:B------:R-:W-:Y:S05]  /*69c0*/  @P0 LEA R2, R2, UR48, 0x3 ;  /* 0x0000003002020c11 */ /* 0x000fea000f8e18ff */
[----:B------:R-:W-:Y:S05]  /*69d0*/  @P0 VIADD R2, R2, 0x58 ;  /* 0x0000005802020836 */ /* 0x000fea0000000000 */
[----:B------:R-:W-:Y:S04]  /*69e0*/  @P0 PRMT R0, R0, 0x654, R2 ;  /* 0x0000065400000816 */ /* 0x000fe80000000002 */
[----:B------:R2:W-:Y:S03]  /*69f0*/  @P0 SYNCS.ARRIVE.TRANS64.RED.A1T0 RZ, [R0+URZ], RZ ;  /* 0x000000ff00ff09a7 */ /* 0x0005e600081004ff */
.L_x_109:
[----:B------:R-:W-:Y:S01]  /*6a00*/  ISETP.NE.AND P2, PT, R71, RZ, PT ;  /* 0x000000ff4700720c */ /* 0x000fe20003f45270 */
[----:B------:R-:W-:Y:S01]  /*6a10*/  UIADD3 UR50, UPT, UPT, UR50, 0x2, URZ ;  /* 0x0000000232327890 */ /* 0x000fe2000fffe0ff */
[----:B------:R-:W-:Y:S01]  /*6a20*/  ISETP.NE.AND P0, PT, R73, 0x2, PT ;  /* 0x000000024900780c */ /* 0x000fe20003f05270 */
[----:B------:R-:W-:Y:S01]  /*6a30*/  IMAD.IADD R20, R29, 0x1, R58 ;  /* 0x000000011d147824 */ /* 0x000fe200078e023a */
[----:B------:R-:W-:Y:S01]  /*6a40*/  ISETP.NE.AND P1, PT, R31, 0x4, PT ;  /* 0x000000041f00780c */ /* 0x000fe20003f25270 */
[----:B------:R-:W-:Y:S01]  /*6a50*/  IMAD.IADD R21, R30, 0x1, R59 ;  /* 0x000000011e157824 */ /* 0x000fe200078e023b */
[----:B------:R-:W-:Y:S02]  /*6a60*/  SEL R2, RZ, 0x1, P0 ;  /* 0x00000001ff027807 */ /* 0x000fe40000000000 */
[----:B--2---:R-:W-:Y:S02]  /*6a70*/  SEL R0, RZ, 0x1, P1 ;  /* 0x00000001ff007807 */ /* 0x004fe40000800000 */
[----:B------:R-:W-:Y:S02]  /*6a80*/  LOP3.LUT R67, R67, R2, RZ, 0x3c, !PT ;  /* 0x0000000243437212 */ /* 0x000fe400078e3cff */
[----:B------:R-:W-:Y:S02]  /*6a90*/  LOP3.LUT R68, R68, R0, RZ, 0x3c, !PT ;  /* 0x0000000044447212 */ /* 0x000fe400078e3cff */
[----:B------:R-:W-:Y:S02]  /*6aa0*/  @P2 R2UR UR36, R66 ;  /* 0x00000000422422ca */ /* 0x000fe400000e0000 */
[----:B------:R-:W-:Y:S02]  /*6ab0*/  SEL R73, R73, RZ, P0 ;  /* 0x000000ff49497207 */ /* 0x000fe40000000000 */
[----:B------:R-:W-:Y:S01]  /*6ac0*/  SEL R31, R31, RZ, P1 ;  /* 0x000000ff1f1f7207 */ /* 0x000fe20000800000 */
[----:B------:R-:W-:Y:S10]  /*6ad0*/  @P2 BRA `(.L_x_110) ;  /* 0xffffffdc00e02947 */ /* 0x000ff4000383ffff */
[----:B------:R-:W-:-:S09]  /*6ae0*/  UISETP.NE.AND UP0, UPT, UR53, URZ, UPT ;  /* 0x000000ff3500728c */ /* 0x000fd2000bf05270 */
[----:B------:R-:W-:Y:S05]  /*6af0*/  BRA.U !UP0, `(.L_x_111) ;  /* 0x0000000108487547 */ /* 0x000fea000b800000 */
[----:B------:R-:W2:Y:S02]  /*6b00*/  LDCU.64 UR4, c[0x0][0x890] ;  /* 0x00011200ff0477ac */ /* 0x000ea40008000a00 */
[----:B--2---:R-:W-:-:S04]  /*6b10*/  UISETP.NE.U32.AND UP0, UPT, UR4, URZ, UPT ;  /* 0x000000ff0400728c */ /* 0x004fc8000bf05070 */
[----:B------:R-:W-:-:S09]  /*6b20*/  UISETP.NE.AND.EX UP0, UPT, UR5, URZ, UPT, UP0 ;  /* 0x000000ff0500728c */ /* 0x000fd2000bf05300 */
[----:B------:R-:W-:Y:S05]  /*6b30*/  BRA.U UP0, `(.L_x_112) ;  /* 0x00000001000c7547 */ /* 0x000fea000b800000 */
[----:B------:R-:W-:-:S13]  /*6b40*/  FSETP.NEU.AND P0, PT, R35, RZ, PT ;  /* 0x000000ff2300720b */ /* 0x000fda0003f0d000 */
[----:B------:R-:W-:Y:S05]  /*6b50*/  @!P0 EXIT ;  /* 0x000000000000894d */ /* 0x000fea0003800000 */
[----:B------:R-:W-:Y:S05]  /*6b60*/  BRA `(.L_x_111) ;  /* 0x00000000002c7947 */ /* 0x000fea0003800000 */
.L_x_112:
[----:B------:R-:W-:Y:S01]  /*6b70*/  ISETP.NE.AND P0, PT, R72, RZ, PT ;  /* 0x000000ff4800720c */ /* 0x000fe20003f05270 */
[----:B------:R-:W-:-:S12]  /*6b80*/  BSSY.RECONVERGENT B0, `(.L_x_111) ;  /* 0x0000009000007945 */ /* 0x000fd80003800200 */
[----:B------:R-:W-:Y:S05]  /*6b90*/  @P0 BRA `(.L_x_113) ;  /* 0x0000000000140947 */ /* 0x000fea0003800000 */
[----:B------:R-:W2:Y:S02]  /*6ba0*/  LDCU.64 UR4, c[0x0][0x888] ;  /* 0x00011100ff0477ac */ /* 0x000ea40008000a00 */
[----:B--2---:R-:W-:-:S04]  /*6bb0*/  ISETP.NE.U32.AND P0, PT, RZ, UR4, PT ;  /* 0x00000004ff007c0c */ /* 0x004fc8000bf05070 */
[----:B------:R-:W-:-:S13]  /*6bc0*/  ISETP.NE.AND.EX P0, PT, RZ, UR5, PT, P0 ;  /* 0x00000005ff007c0c */ /* 0x000fda000bf05300 */
[----:B------:R-:W-:Y:S05]  /*6bd0*/  @!P0 EXIT ;  /* 0x000000000000894d */ /* 0x000fea0003800000 */
[----:B------:R-:W-:Y:S05]  /*6be0*/  BRA `(.L_x_114) ;  /* 0x0000000000087947 */ /* 0x000fea0003800000 */
.L_x_113:
[----:B------:R-:W-:-:S13]  /*6bf0*/  FSETP.NEU.AND P0, PT, R35, RZ, PT ;  /* 0x000000ff2300720b */ /* 0x000fda0003f0d000 */
[----:B------:R-:W-:Y:S05]  /*6c00*/  @!P0 EXIT ;  /* 0x000000000000894d */ /* 0x000fea0003800000 */
.L_x_114:
[----:B------:R-:W-:Y:S05]  /*6c10*/  BSYNC.RECONVERGENT B0 ;  /* 0x0000000000007941 */ /* 0x000fea0003800200 */
.L_x_111:
[----:B------:R-:W-:Y:S01]  /*6c20*/  ULEA UR4, UR49, UR48, 0x3 ;  /* 0x0000003031047291 */ /* 0x000fe2000f8e18ff */
[----:B------:R-:W-:-:S04]  /*6c30*/  DEPBAR.LE SB0, 0x0 ;  /* 0x000080000000791a */ /* 0x000fc80000000000 */
[----:B------:R-:W-:-:S04]  /*6c40*/  UIADD3 UR4, UPT, UPT, UR4, 0x58, URZ ;  /* 0x0000005804047890 */ /* 0x000fc8000fffe0ff */
[----:B------:R-:W-:-:S09]  /*6c50*/  UPRMT UR4, UR37, 0x654, UR4 ;  /* 0x0000065425047896 */ /* 0x000fd20008000004 */
[----:B------:R-:W-:Y:S01]  /*6c60*/  SYNCS.ARRIVE.TRANS64.RED.A1T0 RZ, [UR4], RZ ;  /* 0x000000ffffff79a7 */ /* 0x000fe20008100404 */
[----:B------:R-:W-:Y:S05]  /*6c70*/  EXIT ;  /* 0x000000000000794d */ /* 0x000fea0003800000 */
.L_x_19:
[----:B--2---:R2:W1:Y:S02]  /*6c80*/  SYNCS.PHASECHK.TRANS64.TRYWAIT P0, [R2+URZ+0xf0], R3 ;  /* 0x0000f003020075a7 */ /* 0x00446400080011ff */
[----:B-1----:R-:W-:Y:S05]  /*6c90*/  @!P0 NANOSLEEP.SYNCS 0x989680 ;  /* 0x009896800000895d */ /* 0x002fea0003900000 */
[----:B------:R-:W1:Y:S02]  /*6ca0*/  @!P0 SYNCS.PHASECHK.TRANS64 P0, [R2+URZ+0xf0], R3 ;  /* 0x0000f003020085a7 */ /* 0x000e6400080010ff */
[----:B-1----:R-:W-:Y:S05]  /*6cb0*/  @!P0 BRA `(.L_x_19) ;  /* 0xfffffffc00f08947 */ /* 0x002fea000383ffff */
[----:B------:R-:W-:Y:S05]  /*6cc0*/  BRA `(.L_x_115) ;  /* 0xffffffa8003c7947 */ /* 0x000fea000383ffff */
.L_x_22:
[----:B-1----:R-:W-:-:S07]  /*6cd0*/  MOV R2, UR33 ;  /* 0x0000002100027c02 */ /* 0x002fce0008000f00 */
.L_x_116:
[----:B-1----:R1:W2:Y:S02]  /*6ce0*/  SYNCS.PHASECHK.TRANS64.TRYWAIT P0, [R2+URZ+0x20], R4 ;  /* 0x00002004020075a7 */ /* 0x0022a400080011ff */
[----:B--2---:R-:W-:Y:S05]  /*6cf0*/  @!P0 NANOSLEEP.SYNCS 0x989680 ;  /* 0x009896800000895d */ /* 0x004fea0003900000 */
[----:B------:R-:W2:Y:S02]  /*6d00*/  @!P0 SYNCS.PHASECHK.TRANS64 P0, [R2+URZ+0x20], R4 ;  /* 0x00002004020085a7 */ /* 0x000ea400080010ff */
[----:B--2---:R-:W-:Y:S05]  /*6d10*/  @!P0 BRA `(.L_x_116) ;  /* 0xfffffffc00f08947 */ /* 0x004fea000383ffff */
[----:B------:R-:W-:Y:S05]  /*6d20*/  BRA `(.L_x_21) ;  /* 0xffffffa8008c7947 */ /* 0x000fea000383ffff */
.L_x_28:
[----:B-1----:R-:W-:-:S07]  /*6d30*/  MOV R2, UR17 ;  /* 0x0000001100027c02 */ /* 0x002fce0008000f00 */
.L_x_117:
[----:B-1----:R1:W2:Y:S02]  /*6d40*/  SYNCS.PHASECHK.TRANS64.TRYWAIT P0, [R2+URZ+0x20], R4 ;  /* 0x00002004020075a7 */ /* 0x0022a400080011ff */
[----:B--2---:R-:W-:Y:S05]  /*6d50*/  @!P0 NANOSLEEP.SYNCS 0x989680 ;  /* 0x009896800000895d */ /* 0x004fea0003900000 */
[----:B------:R-:W2:Y:S02]  /*6d60*/  @!P0 SYNCS.PHASECHK.TRANS64 P0, [R2+URZ+0x20], R4 ;  /* 0x00002004020085a7 */ /* 0x000ea400080010ff */
[----:B--2---:R-:W-:Y:S05]  /*6d70*/  @!P0 BRA `(.L_x_117) ;  /* 0xfffffffc00f08947 */ /* 0x004fea000383ffff */
[----:B------:R-:W-:Y:S05]  /*6d80*/  BRA `(.L_x_27) ;  /* 0xffffffac00307947 */ /* 0x000fea000383ffff */
.L_x_32:
[----:B-1----:R1:W2:Y:S02]  /*6d90*/  SYNCS.PHASECHK.TRANS64.TRYWAIT P0, [R2+URZ+0x80], R3 ;  /* 0x00008003020075a7 */ /* 0x0022a400080011ff */
[----:B--2---:R-:W-:Y:S05]  /*6da0*/  @!P0 NANOSLEEP.SYNCS 0x989680 ;  /* 0x009896800000895d */ /* 0x004fea0003900000 */
[----:B------:R-:W2:Y:S02]  /*6db0*/  @!P0 SYNCS.PHASECHK.TRANS64 P0, [R2+URZ+0x80], R3 ;  /* 0x00008003020085a7 */ /* 0x000ea400080010ff */
[----:B--2---:R-:W-:Y:S05]  /*6dc0*/  @!P0 BRA `(.L_x_32) ;  /* 0xfffffffc00f08947 */ /* 0x004fea000383ffff */
[----:B------:R-:W-:Y:S05]  /*6dd0*/  BRA `(.L_x_118) ;  /* 0xffffffac00bc7947 */ /* 0x000fea000383ffff */
.L_x_36:
[----:B----4-:R-:W-:-:S07]  /*6de0*/  MOV R0, UR5 ;  /* 0x0000000500007c02 */ /* 0x010fce0008000f00 */
.L_x_119:
[----:B-1----:R1:W2:Y:S02]  /*6df0*/  SYNCS.PHASECHK.TRANS64.TRYWAIT P0, [R0+URZ], R2 ;  /* 0x00000002000075a7 */ /* 0x0022a400080011ff */
[----:B--2---:R-:W-:Y:S05]  /*6e00*/  @!P0 NANOSLEEP.SYNCS 0x989680 ;  /* 0x009896800000895d */ /* 0x004fea0003900000 */
[----:B------:R-:W2:Y:S02]  /*6e10*/  @!P0 SYNCS.PHASECHK.TRANS64 P0, [R0+URZ], R2 ;  /* 0x00000002000085a7 */ /* 0x000ea400080010ff */
[----:B--2---:R-:W-:Y:S05]  /*6e20*/  @!P0 BRA `(.L_x_119) ;  /* 0xfffffffc00f08947 */ /* 0x004fea000383ffff */
[----:B------:R-:W-:Y:S05]  /*6e30*/  BRA `(.L_x_120) ;  /* 0xffffffb4002c7947 */ /* 0x000fea000383ffff */
.L_x_37:
[----:B----4-:R-:W-:-:S07]  /*6e40*/  MOV R0, UR5 ;  /* 0x0000000500007c02 */ /* 0x010fce0008000f00 */
.L_x_121:
[----:B-1----:R1:W2:Y:S02]  /*6e50*/  SYNCS.PHASECHK.TRANS64.TRYWAIT P0, [R0+URZ], R3 ;  /* 0x00000003000075a7 */ /* 0x0022a400080011ff */
[----:B--2---:R-:W-:Y:S05]  /*6e60*/  @!P0 NANOSLEEP.SYNCS 0x989680 ;  /* 0x009896800000895d */ /* 0x004fea0003900000 */
[----:B------:R-:W2:Y:S02]  /*6e70*/  @!P0 SYNCS.PHASECHK.TRANS64 P0, [R0+URZ], R3 ;  /* 0x00000003000085a7 */ /* 0x000ea400080010ff */
[----:B--2---:R-:W-:Y:S05]  /*6e80*/  @!P0 BRA `(.L_x_121) ;  /* 0xfffffffc00f08947 */ /* 0x004fea000383ffff */
[----:B------:R-:W-:Y:S05]  /*6e90*/  BRA `(.L_x_122) ;  /* 0xffffffb400387947 */ /* 0x000fea000383ffff */
.L_x_38:
[----:B----4-:R-:W-:-:S07]  /*6ea0*/  MOV R0, UR5 ;  /* 0x0000000500007c02 */ /* 0x010fce0008000f00 */
.L_x_123:
[----:B-1----:R1:W2:Y:S02]  /*6eb0*/  SYNCS.PHASECHK.TRANS64.TRYWAIT P0, [R0+URZ], R3 ;  /* 0x00000003000075a7 */ /* 0x0022a400080011ff */
[----:B--2---:R-:W-:Y:S05]  /*6ec0*/  @!P0 NANOSLEEP.SYNCS 0x989680 ;  /* 0x009896800000895d */ /* 0x004fea0003900000 */
[----:B------:R-:W2:Y:S02]  /*6ed0*/  @!P0 SYNCS.PHASECHK.TRANS64 P0, [R0+URZ], R3 ;  /* 0x00000003000085a7 */ /* 0x000ea400080010ff */
[----:B--2---:R-:W-:Y:S05]  /*6ee0*/  @!P0 BRA `(.L_x_123) ;  /* 0xfffffffc00f08947 */ /* 0x004fea000383ffff */
[----:B------:R-:W-:Y:S05]  /*6ef0*/  BRA `(.L_x_124) ;  /* 0xffffffb400447947 */ /* 0x000fea000383ffff */
.L_x_41:
[----:B-1----:R1:W2:Y:S02]  /*6f00*/  SYNCS.PHASECHK.TRANS64.TRYWAIT P0, [R0+URZ+0xe0], R4 ;  /* 0x0000e004000075a7 */ /* 0x0022a400080011ff */
[----:B--2---:R-:W-:Y:S05]  /*6f10*/  @!P0 NANOSLEEP.SYNCS 0x989680 ;  /* 0x009896800000895d */ /* 0x004fea0003900000 */
[----:B------:R-:W2:Y:S02]  /*6f20*/  @!P0 SYNCS.PHASECHK.TRANS64 P0, [R0+URZ+0xe0], R4 ;  /* 0x0000e004000085a7 */ /* 0x000ea400080010ff */
[----:B--2---:R-:W-:Y:S05]  /*6f30*/  @!P0 BRA `(.L_x_41) ;  /* 0xfffffffc00f08947 */ /* 0x004fea000383ffff */
[----:B------:R-:W-:Y:S05]  /*6f40*/  BRA `(.L_x_125) ;  /* 0xffffffb400a07947 */ /* 0x000fea000383ffff */
.L_x_42:
[----:B------:R-:W-:-:S07]  /*6f50*/  MOV R0, UR5 ;  /* 0x0000000500007c02 */ /* 0x000fce0008000f00 */
.L_x_126:
[----:B-1----:R1:W2:Y:S02]  /*6f60*/  SYNCS.PHASECHK.TRANS64.TRYWAIT P0, [R0+URZ+0x90], R5 ;  /* 0x00009005000075a7 */ /* 0x0022a400080011ff */
[----:B--2---:R-:W-:Y:S05]  /*6f70*/  @!P0 NANOSLEEP.SYNCS 0x989680 ;  /* 0x009896800000895d */ /* 0x004fea0003900000 */
[----:B------:R-:W2:Y:S02]  /*6f80*/  @!P0 SYNCS.PHASECHK.TRANS64 P0, [R0+URZ+0x90], R5 ;  /* 0x00009005000085a7 */ /* 0x000ea400080010ff */
[----:B--2---:R-:W-:Y:S05]  /*6f90*/  @!P0 BRA `(.L_x_126) ;  /* 0xfffffffc00f08947 */ /* 0x004fea000383ffff */
[----:B------:R-:W-:Y:S05]  /*6fa0*/  BRA `(.L_x_127) ;  /* 0xffffffb400b07947 */ /* 0x000fea000383ffff */
.L_x_43:
[----:B-1----:R1:W2:Y:S02]  /*6fb0*/  SYNCS.PHASECHK.TRANS64.TRYWAIT P1, [R0+URZ+0x80], R4 ;  /* 0x00008004000075a7 */ /* 0x0022a400080211ff */
[----:B--2---:R-:W-:Y:S05]  /*6fc0*/  @!P1 NANOSLEEP.SYNCS 0x989680 ;  /* 0x009896800000995d */ /* 0x004fea0003900000 */
[----:B------:R-:W2:Y:S02]  /*6fd0*/  @!P1 SYNCS.PHASECHK.TRANS64 P1, [R0+URZ+0x80], R4 ;  /* 0x00008004000095a7 */ /* 0x000ea400080210ff */
[----:B--2---:R-:W-:Y:S05]  /*6fe0*/  @!P1 BRA `(.L_x_43) ;  /* 0xfffffffc00f09947 */ /* 0x004fea000383ffff */
[----:B------:R-:W-:Y:S05]  /*6ff0*/  BRA `(.L_x_128) ;  /* 0xffffffb400e07947 */ /* 0x000fea000383ffff */
.L_x_46:
[----:B------:R-:W-:-:S07]  /*7000*/  MOV R0, UR5 ;  /* 0x0000000500007c02 */ /* 0x000fce0008000f00 */
.L_x_129:
[----:B-1----:R1:W2:Y:S02]  /*7010*/  SYNCS.PHASECHK.TRANS64.TRYWAIT P0, [R0+URZ+0x90], R2 ;  /* 0x00009002000075a7 */ /* 0x0022a400080011ff */
[----:B--2---:R-:W-:Y:S05]  /*7020*/  @!P0 NANOSLEEP.SYNCS 0x989680 ;  /* 0x009896800000895d */ /* 0x004fea0003900000 */
[----:B------:R-:W2:Y:S02]  /*7030*/  @!P0 SYNCS.PHASECHK.TRANS64 P0, [R0+URZ+0x90], R2 ;  /* 0x00009002000085a7 */ /* 0x000ea400080010ff */
[----:B--2---:R-:W-:Y:S05]  /*7040*/  @!P0 BRA `(.L_x_129) ;  /* 0xfffffffc00f08947 */ /* 0x004fea000383ffff */
[----:B------:R-:W-:Y:S05]  /*7050*/  BRA `(.L_x_45) ;  /* 0xffffffb800347947 */ /* 0x000fea000383ffff */
.L_x_53:
[----:B-1----:R1:W2:Y:S02]  /*7060*/  SYNCS.PHASECHK.TRANS64.TRYWAIT P1, [R0+URZ+0x80], R2 ;  /* 0x00008002000075a7 */ /* 0x0022a400080211ff */
[----:B--2---:R-:W-:Y:S05]  /*7070*/  @!P1 NANOSLEEP.SYNCS 0x989680 ;  /* 0x009896800000995d */ /* 0x004fea0003900000 */
[----:B------:R-:W2:Y:S02]  /*7080*/  @!P1 SYNCS.PHASECHK.TRANS64 P1, [R0+URZ+0x80], R2 ;  /* 0x00008002000095a7 */ /* 0x000ea400080210ff */
[----:B--2---:R-:W-:Y:S05]  /*7090*/  @!P1 BRA `(.L_x_53) ;  /* 0xfffffffc00f09947 */ /* 0x004fea000383ffff */
[----:B------:R-:W-:Y:S05]  /*70a0*/  BRA `(.L_x_130) ;  /* 0xffffffbc00947947 */ /* 0x000fea000383ffff */
.L_x_54:
[----:B------:R-:W-:-:S07]  /*70b0*/  MOV R2, UR8 ;  /* 0x0000000800027c02 */ /* 0x000fce0008000f00 */
.L_x_131:
[----:B-1----:R1:W2:Y:S02]  /*70c0*/  SYNCS.PHASECHK.TRANS64.TRYWAIT P0, [R2+URZ+0xc0], R0 ;  /* 0x0000c000020075a7 */ /* 0x0022a400080011ff */
[----:B--2---:R-:W-:Y:S05]  /*70d0*/  @!P0 NANOSLEEP.SYNCS 0x989680 ;  /* 0x009896800000895d */ /* 0x004fea0003900000 */
[----:B------:R-:W2:Y:S02]  /*70e0*/  @!P0 SYNCS.PHASECHK.TRANS64 P0, [R2+URZ+0xc0], R0 ;  /* 0x0000c000020085a7 */ /* 0x000ea400080010ff */
[----:B--2---:R-:W-:Y:S05]  /*70f0*/  @!P0 BRA `(.L_x_131) ;  /* 0xfffffffc00f08947 */ /* 0x004fea000383ffff */
[----:B------:R-:W-:Y:S05]  /*7100*/  BRA `(.L_x_132) ;  /* 0xffffffbc00e47947 */ /* 0x000fea000383ffff */
.L_x_57:
[----:B------:R-:W-:Y:S07]  /*7110*/  MOV R0, UR7 ;  /* 0x0000000700007c02 */ /* 0x000fee0008000f00 */
.L_x_133:
[----:B-1----:R1:W2:Y:S02]  /*7120*/  SYNCS.PHASECHK.TRANS64.TRYWAIT P0, [R0+URZ], R2 ;  /* 0x00000002000075a7 */ /* 0x0022a400080011ff */
[----:B--2---:R-:W-:Y:S05]  /*7130*/  @!P0 NANOSLEEP.SYNCS 0x989680 ;  /* 0x009896800000895d */ /* 0x004fea0003900000 */
[----:B------:R-:W2:Y:S02]  /*7140*/  @!P0 SYNCS.PHASECHK.TRANS64 P0, [R0+URZ], R2 ;  /* 0x00000002000085a7 */ /* 0x000ea400080010ff */
[----:B--2---:R-:W-:Y:S05]  /*7150*/  @!P0 BRA `(.L_x_133) ;  /* 0xfffffffc00f08947 */ /* 0x004fea000383ffff */
[----:B------:R-:W-:Y:S05]  /*7160*/  BRA `(.L_x_56) ;  /* 0xffffffc000007947 */ /* 0x000fea000383ffff */
.L_x_60:
[----:B------:R-:W-:-:S07]  /*7170*/  MOV R0, UR5 ;  /* 0x0000000500007c02 */ /* 0x000fce0008000f00 */
.L_x_134:
[----:B--2---:R2:W3:Y:S02]  /*7180*/  SYNCS.PHASECHK.TRANS64.TRYWAIT P0, [R0+URZ], R2 ;  /* 0x00000002000075a7 */ /* 0x0044e400080011ff */
[----:B---3--:R-:W-:Y:S05]  /*7190*/  @!P0 NANOSLEEP.SYNCS 0x989680 ;  /* 0x009896800000895d */ /* 0x008fea0003900000 */
[----:B------:R-:W3:Y:S02]  /*71a0*/  @!P0 SYNCS.PHASECHK.TRANS64 P0, [R0+URZ], R2 ;  /* 0x00000002000085a7 */ /* 0x000ee400080010ff */
[----:B---3--:R-:W-:Y:S05]  /*71b0*/  @!P0 BRA `(.L_x_134) ;  /* 0xfffffffc00f08947 */ /* 0x008fea000383ffff */
[----:B------:R-:W-:Y:S05]  /*71c0*/  BRA `(.L_x_135) ;  /* 0xffffffc000b47947 */ /* 0x000fea000383ffff */
.L_x_61:
[----:B------:R-:W-:-:S07]  /*71d0*/  MOV R0, UR5 ;  /* 0x0000000500007c02 */ /* 0x000fce0008000f00 */
.L_x_136:
[----:B-1----:R1:W2:Y:S02]  /*71e0*/  SYNCS.PHASECHK.TRANS64.TRYWAIT P0, [R0+URZ], R3 ;  /* 0x00000003000075a7 */ /* 0x0022a400080011ff */
[----:B--2---:R-:W-:Y:S05]  /*71f0*/  @!P0 NANOSLEEP.SYNCS 0x989680 ;  /* 0x009896800000895d */ /* 0x004fea0003900000 */
[----:B------:R-:W2:Y:S02]  /*7200*/  @!P0 SYNCS.PHASECHK.TRANS64 P0, [R0+URZ], R3 ;  /* 0x00000003000085a7 */ /* 0x000ea400080010ff */
[----:B--2---:R-:W-:Y:S05]  /*7210*/  @!P0 BRA `(.L_x_136) ;  /* 0xfffffffc00f08947 */ /* 0x004fea000383ffff */
[----:B------:R-:W-:Y:S05]  /*7220*/  BRA `(.L_x_137) ;  /* 0xffffffc000c07947 */ /* 0x000fea000383ffff */
.L_x_62:
[----:B------:R-:W-:-:S07]  /*7230*/  MOV R0, UR5 ;  /* 0x0000000500007c02 */ /* 0x000fce0008000f00 */
.L_x_138:
[----:B-1----:R1:W2:Y:S02]  /*7240*/  SYNCS.PHASECHK.TRANS64.TRYWAIT P0, [R0+URZ], R3 ;  /* 0x00000003000075a7 */ /* 0x0022a400080011ff */
[----:B--2---:R-:W-:Y:S05]  /*7250*/  @!P0 NANOSLEEP.SYNCS 0x989680 ;  /* 0x009896800000895d */ /* 0x004fea0003900000 */
[----:B------:R-:W2:Y:S02]  /*7260*/  @!P0 SYNCS.PHASECHK.TRANS64 P0, [R0+URZ], R3 ;  /* 0x00000003000085a7 */ /* 0x000ea400080010ff */
[----:B--2---:R-:W-:Y:S05]  /*7270*/  @!P0 BRA `(.L_x_138) ;  /* 0xfffffffc00f08947 */ /* 0x004fea000383ffff */
[----:B------:R-:W-:Y:S05]  /*7280*/  BRA `(.L_x_139) ;  /* 0xffffffc000cc7947 */ /* 0x000fea000383ffff */
.L_x_63:
[----:B-1----:R-:W-:-:S07]  /*7290*/  MOV R0, UR7 ;  /* 0x0000000700007c02 */ /* 0x002fce0008000f00 */
.L_x_140:
[----:B-1----:R1:W2:Y:S02]  /*72a0*/  SYNCS.PHASECHK.TRANS64.TRYWAIT P0, [R0+URZ], R2 ;  /* 0x00000002000075a7 */ /* 0x0022a400080011ff */
[----:B--2---:R-:W-:Y:S05]  /*72b0*/  @!P0 NANOSLEEP.SYNCS 0x989680 ;  /* 0x009896800000895d */ /* 0x004fea0003900000 */
[----:B------:R-:W2:Y:S02]  /*72c0*/  @!P0 SYNCS.PHASECHK.TRANS64 P0, [R0+URZ], R2 ;  /* 0x00000002000085a7 */ /* 0x000ea400080010ff */
[----:B--2---:R-:W-:Y:S05]  /*72d0*/  @!P0 BRA `(.L_x_140) ;  /* 0xfffffffc00f08947 */ /* 0x004fea000383ffff */
[----:B------:R-:W-:Y:S05]  /*72e0*/  BRA `(.L_x_141) ;  /* 0xffffffc000d87947 */ /* 0x000fea000383ffff */
.L_x_68:
[----:B--2---:R2:W3:Y:S02]  /*72f0*/  SYNCS.PHASECHK.TRANS64.TRYWAIT P0, [R0+URZ+0x80], R2 ;  /* 0x00008002000075a7 */ /* 0x0044e400080011ff */
[----:B---3--:R-:W-:Y:S05]  /*7300*/  @!P0 NANOSLEEP.SYNCS 0x989680 ;  /* 0x009896800000895d */ /* 0x008fea0003900000 */
[----:B------:R-:W3:Y:S02]  /*7310*/  @!P0 SYNCS.PHASECHK.TRANS64 P0, [R0+URZ+0x80], R2 ;  /* 0x00008002000085a7 */ /* 0x000ee400080010ff */
[----:B---3--:R-:W-:Y:S05]  /*7320*/  @!P0 BRA `(.L_x_68) ;  /* 0xfffffffc00f08947 */ /* 0x008fea000383ffff */
[----:B------:R-:W-:Y:S05]  /*7330*/  BRA `(.L_x_142) ;  /* 0xffffffc400d07947 */ /* 0x000fea000383ffff */
.L_x_71:
[----:B------:R-:W-:Y:S07]  /*7340*/  MOV R0, UR7 ;  /* 0x0000000700007c02 */ /* 0x000fee0008000f00 */
.L_x_143:
[----:B--2---:R2:W3:Y:S02]  /*7350*/  SYNCS.PHASECHK.TRANS64.TRYWAIT P0, [R0+URZ+0x78], R2 ;  /* 0x00007802000075a7 */ /* 0x0044e400080011ff */
[----:B---3--:R-:W-:Y:S05]  /*7360*/  @!P0 NANOSLEEP.SYNCS 0x989680 ;  /* 0x009896800000895d */ /* 0x008fea0003900000 */
[----:B------:R-:W3:Y:S02]  /*7370*/  @!P0 SYNCS.PHASECHK.TRANS64 P0, [R0+URZ+0x78], R2 ;  /* 0x00007802000085a7 */ /* 0x000ee400080010ff */
[----:B---3--:R-:W-:Y:S05]  /*7380*/  @!P0 BRA `(.L_x_143) ;  /* 0xfffffffc00f08947 */ /* 0x008fea000383ffff */
[----:B------:R-:W-:Y:S05]  /*7390*/  BRA `(.L_x_70) ;  /* 0xffffffc800b07947 */ /* 0x000fea000383ffff */
.L_x_74:
[----:B------:R-:W-:Y:S07]  /*73a0*/  MOV R0, UR15 ;  /* 0x0000000f00007c02 */ /* 0x000fee0008000f00 */
.L_x_144:
[----:B-1----:R1:W2:Y:S02]  /*73b0*/  SYNCS.PHASECHK.TRANS64.TRYWAIT P0, [R0+URZ+0x58], R9 ;  /* 0x00005809000075a7 */ /* 0x0022a400080011ff */
[----:B--2---:R-:W-:Y:S05]  /*73c0*/  @!P0 NANOSLEEP.SYNCS 0x989680 ;  /* 0x009896800000895d */ /* 0x004fea0003900000 */
[----:B------:R-:W2:Y:S02]  /*73d0*/  @!P0 SYNCS.PHASECHK.TRANS64 P0, [R0+URZ+0x58], R9 ;  /* 0x00005809000085a7 */ /* 0x000ea400080010ff */
[----:B--2---:R-:W-:Y:S05]  /*73e0*/  @!P0 BRA `(.L_x_144) ;  /* 0xfffffffc00f08947 */ /* 0x004fea000383ffff */
[----:B------:R-:W-:Y:S05]  /*73f0*/  BRA `(.L_x_145) ;  /* 0xffffffcc00287947 */ /* 0x000fea000383ffff */
.L_x_75:
[----:B------:R-:W-:Y:S07]  /*7400*/  MOV R0, UR13 ;  /* 0x0000000d00007c02 */ /* 0x000fee0008000f00 */
.L_x_146:
[----:B-1----:R1:W2:Y:S02]  /*7410*/  SYNCS.PHASECHK.TRANS64.TRYWAIT P0, [R0+URZ+0x58], R20 ;  /* 0x00005814000075a7 */ /* 0x0022a400080011ff */
[----:B--2---:R-:W-:Y:S05]  /*7420*/  @!P0 NANOSLEEP.SYNCS 0x989680 ;  /* 0x009896800000895d */ /* 0x004fea0003900000 */
[----:B------:R-:W2:Y:S02]  /*7430*/  @!P0 SYNCS.PHASECHK.TRANS64 P0, [R0+URZ+0x58], R20 ;  /* 0x00005814000085a7 */ /* 0x000ea400080010ff */
[----:B--2---:R-:W-:Y:S05]  /*7440*/  @!P0 BRA `(.L_x_146) ;  /* 0xfffffffc00f08947 */ /* 0x004fea000383ffff */
[----:B------:R-:W-:Y:S05]  /*7450*/  BRA `(.L_x_147) ;  /* 0xffffffcc00c87947 */ /* 0x000fea000383ffff */
.L_x_77:
[----:B------:R-:W-:-:S07]  /*7460*/  MOV R0, UR4 ;  /* 0x0000000400007c02 */ /* 0x000fce0008000f00 */
.L_x_148:
[----:B-1----:R1:W3:Y:S02]  /*7470*/  SYNCS.PHASECHK.TRANS64.TRYWAIT P0, [R0+URZ], R2 ;  /* 0x00000002000075a7 */ /* 0x0022e400080011ff */
[----:B---3--:R-:W-:Y:S05]  /*7480*/  @!P0 NANOSLEEP.SYNCS 0x989680 ;  /* 0x009896800000895d */ /* 0x008fea0003900000 */
[----:B------:R-:W3:Y:S02]  /*7490*/  @!P0 SYNCS.PHASECHK.TRANS64 P0, [R0+URZ], R2 ;  /* 0x00000002000085a7 */ /* 0x000ee400080010ff */
[----:B---3--:R-:W-:Y:S05]  /*74a0*/  @!P0 BRA `(.L_x_148) ;  /* 0xfffffffc00f08947 */ /* 0x008fea000383ffff */
[----:B------:R-:W-:Y:S05]  /*74b0*/  BRA `(.L_x_149) ;  /* 0xffffffd000547947 */ /* 0x000fea000383ffff */
.L_x_78:
[----:B------:R-:W-:-:S07]  /*74c0*/  MOV R0, UR4 ;  /* 0x0000000400007c02 */ /* 0x000fce0008000f00 */
.L_x_150:
[----:B-1----:R1:W3:Y:S02]  /*74d0*/  SYNCS.PHASECHK.TRANS64.TRYWAIT P0, [R0+URZ], R2 ;  /* 0x00000002000075a7 */ /* 0x0022e400080011ff */
[----:B---3--:R-:W-:Y:S05]  /*74e0*/  @!P0 NANOSLEEP.SYNCS 0x989680 ;  /* 0x009896800000895d */ /* 0x008fea0003900000 */
[----:B------:R-:W3:Y:S02]  /*74f0*/  @!P0 SYNCS.PHASECHK.TRANS64 P0, [R0+URZ], R2 ;  /* 0x00000002000085a7 */ /* 0x000ee400080010ff */
[----:B---3--:R-:W-:Y:S05]  /*7500*/  @!P0 BRA `(.L_x_150) ;  /* 0xfffffffc00f08947 */ /* 0x008fea000383ffff */
[----:B------:R-:W-:Y:S05]  /*7510*/  BRA `(.L_x_151) ;  /* 0xffffffd000607947 */ /* 0x000fea000383ffff */
.L_x_80:
[----:B--2---:R2:W4:Y:S02]  /*7520*/  SYNCS.PHASECHK.TRANS64.TRYWAIT P0, [R0+URZ+0x80], R2 ;  /* 0x00008002000075a7 */ /* 0x00452400080011ff */
[----:B----4-:R-:W-:Y:S05]  /*7530*/  @!P0 NANOSLEEP.SYNCS 0x989680 ;  /* 0x009896800000895d */ /* 0x010fea0003900000 */
[----:B------:R-:W4:Y:S02]  /*7540*/  @!P0 SYNCS.PHASECHK.TRANS64 P0, [R0+URZ+0x80], R2 ;  /* 0x00008002000085a7 */ /* 0x000f2400080010ff */
[----:B----4-:R-:W-:Y:S05]  /*7550*/  @!P0 BRA `(.L_x_80) ;  /* 0xfffffffc00f08947 */ /* 0x010fea000383ffff */
[----:B------:R-:W-:Y:S05]  /*7560*/  BRA `(.L_x_152) ;  /* 0xffffffd400507947 */ /* 0x000fea000383ffff */
.L_x_90:
[----:B-1----:R1:W3:Y:S02]  /*7570*/  SYNCS.PHASECHK.TRANS64.TRYWAIT P1, [R2+URZ+0x40], R4 ;  /* 0x00004004020075a7 */ /* 0x0022e400080211ff */
[----:B---3--:R-:W-:Y:S05]  /*7580*/  @!P1 NANOSLEEP.SYNCS 0x989680 ;  /* 0x009896800000995d */ /* 0x008fea0003900000 */
[----:B------:R-:W3:Y:S02]  /*7590*/  @!P1 SYNCS.PHASECHK.TRANS64 P1, [R2+URZ+0x40], R4 ;  /* 0x00004004020095a7 */ /* 0x000ee400080210ff */
[----:B---3--:R-:W-:Y:S05]  /*75a0*/  @!P1 BRA `(.L_x_90) ;  /* 0xfffffffc00f09947 */ /* 0x008fea000383ffff */
[----:B------:R-:W-:Y:S05]  /*75b0*/  BRA `(.L_x_89) ;  /* 0xffffffe000507947 */ /* 0x000fea000383ffff */
.L_x_92:
[----:B-1----:R1:W2:Y:S02]  /*75c0*/  SYNCS.PHASECHK.TRANS64.TRYWAIT P0, [R44+URZ+0xa0], R3 ;  /* 0x0000a0032c0075a7 */ /* 0x0022a400080011ff */
[----:B--2---:R-:W-:Y:S05]  /*75d0*/  @!P0 NANOSLEEP.SYNCS 0x989680 ;  /* 0x009896800000895d */ /* 0x004fea0003900000 */
[----:B------:R-:W2:Y:S02]  /*75e0*/  @!P0 SYNCS.PHASECHK.TRANS64 P0, [R44+URZ+0xa0], R3 ;  /* 0x0000a0032c0085a7 */ /* 0x000ea400080010ff */
[----:B--2---:R-:W-:Y:S05]  /*75f0*/  @!P0 BRA `(.L_x_92) ;  /* 0xfffffffc00f08947 */ /* 0x004fea000383ffff */
[----:B------:R-:W-:Y:S05]  /*7600*/  BRA `(.L_x_91) ;  /* 0xffffffe000a07947 */ /* 0x000fea000383ffff */
.L_x_103:
[----:B-1----:R1:W2:Y:S02]  /*7610*/  SYNCS.PHASECHK.TRANS64.TRYWAIT P0, [R2+URZ+0x40], R45 ;  /* 0x0000402d020075a7 */ /* 0x0022a400080011ff */
[----:B--2---:R-:W-:Y:S05]  /*7620*/  @!P0 NANOSLEEP.SYNCS 0x989680 ;  /* 0x009896800000895d */ /* 0x004fea0003900000 */
[----:B------:R-:W2:Y:S02]  /*7630*/  @!P0 SYNCS.PHASECHK.TRANS64 P0, [R2+URZ+0x40], R45 ;  /* 0x0000402d020085a7 */ /* 0x000ea400080010ff */
[----:B--2---:R-:W-:Y:S05]  /*7640*/  @!P0 BRA `(.L_x_103) ;  /* 0xfffffffc00f08947 */ /* 0x004fea000383ffff */
[----:B------:R-:W-:Y:S05]  /*7650*/  BRA `(.L_x_102) ;  /* 0xffffffe800b07947 */ /* 0x000fea000383ffff */
        .weak           $__internal_0_$__cuda_sm10x_tcgen05_guardrail_trap_col_being_dealloced_not_returned_by_alloc
        .type           $__internal_0_$__cuda_sm10x_tcgen05_guardrail_trap_col_being_dealloced_not_returned_by_alloc,@function
        .size           $__internal_0_$__cuda_sm10x_tcgen05_guardrail_trap_col_being_dealloced_not_returned_by_alloc,($__internal_1_$__cuda_sm10x_tcgen05_guardrail_trap_phase_invalid_during_alloc - $__internal_0_$__cuda_sm10x_tcgen05_guardrail_trap_col_being_dealloced_not_returned_by_alloc)
$__internal_0_$__cuda_sm10x_tcgen05_guardrail_trap_col_being_dealloced_not_returned_by_alloc:
[----:B------:R-:W-:Y:S05]  /*7660*/  BPT.TRAP 0x1 ;  /* 0x000000040000795c */ /* 0x000fea0000300000 */
[----:B------:R-:W-:-:S04]  /*7670*/  HFMA2 R3, -RZ, RZ, 0, 0 ;  /* 0x00000000ff037431 */ /* 0x000fc800000001ff */
[----:B------:R-:W-:Y:S05]  /*7680*/  RET.REL.NODEC R2 `(_ZN7cutlass13device_kernelINS_4gemm6kernel13GemmUniversalIN4cute5tupleIJiiiiEEENS1_10collective13CollectiveMmaINS1_35MainloopSm100TmaUmmaWarpSpecializedILi4ELi2ELi4ENS5_IJNS4_1CILi1EEESB_SB_EEEEENS5_IJNSA_ILi64EEESE_NSA_ILi32EEEEEENS_10bfloat16_tENS5_IJlSB_lEEESH_SI_NS4_8TiledMMAINS4_8MMA_AtomIJNS4_20SM100_MMA_F16BF16_SSISH_SH_fLi64ELi64ELNS4_4UMMA5MajorE0ELSN_0ELNSM_7ScaleInE0ELSO_0EEEEEENS4_6LayoutISC_NS5_IJNSA_ILi0EEESS_SS_EEEEENS5_IJNS4_10UnderscoreESV_SV_EEEEENS4_13SM90_TMA_LOADENS4_14ComposedLayoutINS4_7SwizzleILi2ELi4ELi3EEENS4_18smem_ptr_flag_bitsILi16EEENSR_INS5_IJNSA_ILi8EEESF_EEENS5_IJSF_SB_EEEEEEEvNS4_8identityESY_S18_vS19_EENS_8epilogue10collective18CollectiveEpilogueINS1B_23Sm100TmaWarpSpecializedILi3ELi2ELi16ELb1ELb0EEEJSG_NS5_IJNSR_ISE_SB_EENSR_ISF_SB_EEEEESH_SI_SH_SI_NS1B_6fusion15FusionCallbacksIS1F_NS1J_17LinearCombinationISH_fSH_fLNS_15FloatRoundStyleE2EEESG_S1I_JEEENS4_5SM1004TMEM4LOAD26SM100_TMEM_LOAD_16dp256b4xESY_S18_NS4_17SM75_U32x4_LDSM_NENS4_14SM90_TMA_STOREES18_NS4_17SM90_U32x4_STSM_NENS4_39AutoVectorizingCopyWithAssumedAlignmentILi128EEEEEEvvEEEEvNT_6ParamsE) ;  /* 0xffffff88025c7950 */ /* 0x000fea0003c3ffff */
        .weak           $__internal_1_$__cuda_sm10x_tcgen05_guardrail_trap_phase_invalid_during_alloc
        .type           $__internal_1_$__cuda_sm10x_tcgen05_guardrail_trap_phase_invalid_during_alloc,@function
        .size           $__internal_1_$__cuda_sm10x_tcgen05_guardrail_trap_phase_invalid_during_alloc,($__internal_2_$__cuda_sm10x_tcgen05_guardrail_trap_unallocated_columns_being_dealloced - $__internal_1_$__cuda_sm10x_tcgen05_guardrail_trap_phase_invalid_during_alloc)
$__internal_1_$__cuda_sm10x_tcgen05_guardrail_trap_phase_invalid_during_alloc:
[----:B------:R-:W-:Y:S05]  /*7690*/  BPT.TRAP 0x1 ;  /* 0x000000040000795c */ /* 0x000fea0000300000 */
[----:B------:R-:W-:-:S04]  /*76a0*/  MOV R3, 0x0 ;  /* 0x0000000000037802 */ /* 0x000fc80000000f00 */
[----:B------:R-:W-:Y:S05]  /*76b0*/  RET.REL.NODEC R2 `(_ZN7cutlass13device_kernelINS_4gemm6kernel13GemmUniversalIN4cute5tupleIJiiiiEEENS1_10collective13CollectiveMmaINS1_35MainloopSm100TmaUmmaWarpSpecializedILi4ELi2ELi4ENS5_IJNS4_1CILi1EEESB_SB_EEEEENS5_IJNSA_ILi64EEESE_NSA_ILi32EEEEEENS_10bfloat16_tENS5_IJlSB_lEEESH_SI_NS4_8TiledMMAINS4_8MMA_AtomIJNS4_20SM100_MMA_F16BF16_SSISH_SH_fLi64ELi64ELNS4_4UMMA5MajorE0ELSN_0ELNSM_7ScaleInE0ELSO_0EEEEEENS4_6LayoutISC_NS5_IJNSA_ILi0EEESS_SS_EEEEENS5_IJNS4_10UnderscoreESV_SV_EEEEENS4_13SM90_TMA_LOADENS4_14ComposedLayoutINS4_7SwizzleILi2ELi4ELi3EEENS4_18smem_ptr_flag_bitsILi16EEENSR_INS5_IJNSA_ILi8EEESF_EEENS5_IJSF_SB_EEEEEEEvNS4_8identityESY_S18_vS19_EENS_8epilogue10collective18CollectiveEpilogueINS1B_23Sm100TmaWarpSpecializedILi3ELi2ELi16ELb1ELb0EEEJSG_NS5_IJNSR_ISE_SB_EENSR_ISF_SB_EEEEESH_SI_SH_SI_NS1B_6fusion15FusionCallbacksIS1F_NS1J_17LinearCombinationISH_fSH_fLNS_15FloatRoundStyleE2EEESG_S1I_JEEENS4_5SM1004TMEM4LOAD26SM100_TMEM_LOAD_16dp256b4xESY_S18_NS4_17SM75_U32x4_LDSM_NENS4_14SM90_TMA_STOREES18_NS4_17SM90_U32x4_STSM_NENS4_39AutoVectorizingCopyWithAssumedAlignmentILi128EEEEEEvvEEEEvNT_6ParamsE) ;  /* 0xffffff8802507950 */ /* 0x000fea0003c3ffff */
        .weak           $__internal_2_$__cuda_sm10x_tcgen05_guardrail_trap_unallocated_columns_being_dealloced
        .type           $__internal_2_$__cuda_sm10x_tcgen05_guardrail_trap_unallocated_columns_being_dealloced,@function
        .size           $__internal_2_$__cuda_sm10x_tcgen05_guardrail_trap_unallocated_columns_being_dealloced,(.L_x_154 - $__internal_2_$__cuda_sm10x_tcgen05_guardrail_trap_unallocated_columns_being_dealloced)
$__internal_2_$__cuda_sm10x_tcgen05_guardrail_trap_unallocated_columns_being_dealloced:
[----:B------:R-:W-:Y:S05]  /*76c0*/  BPT.TRAP 0x1 ;  /* 0x000000040000795c */ /* 0x000fea0000300000 */
[----:B------:R-:W-:-:S04]  /*76d0*/  HFMA2 R3, -RZ, RZ, 0, 0 ;  /* 0x00000000ff037431 */ /* 0x000fc800000001ff */
[----:B------:R-:W-:Y:S05]  /*76e0*/  RET.REL.NODEC R2 `(_ZN7cutlass13device_kernelINS_4gemm6kernel13GemmUniversalIN4cute5tupleIJiiiiEEENS1_10collective13CollectiveMmaINS1_35MainloopSm100TmaUmmaWarpSpecializedILi4ELi2ELi4ENS5_IJNS4_1CILi1EEESB_SB_EEEEENS5_IJNSA_ILi64EEESE_NSA_ILi32EEEEEENS_10bfloat16_tENS5_IJlSB_lEEESH_SI_NS4_8TiledMMAINS4_8MMA_AtomIJNS4_20SM100_MMA_F16BF16_SSISH_SH_fLi64ELi64ELNS4_4UMMA5MajorE0ELSN_0ELNSM_7ScaleInE0ELSO_0EEEEEENS4_6LayoutISC_NS5_IJNSA_ILi0EEESS_SS_EEEEENS5_IJNS4_10UnderscoreESV_SV_EEEEENS4_13SM90_TMA_LOADENS4_14ComposedLayoutINS4_7SwizzleILi2ELi4ELi3EEENS4_18smem_ptr_flag_bitsILi16EEENSR_INS5_IJNSA_ILi8EEESF_EEENS5_IJSF_SB_EEEEEEEvNS4_8identityESY_S18_vS19_EENS_8epilogue10collective18CollectiveEpilogueINS1B_23Sm100TmaWarpSpecializedILi3ELi2ELi16ELb1ELb0EEEJSG_NS5_IJNSR_ISE_SB_EENSR_ISF_SB_EEEEESH_SI_SH_SI_NS1B_6fusion15FusionCallbacksIS1F_NS1J_17LinearCombinationISH_fSH_fLNS_15FloatRoundStyleE2EEESG_S1I_JEEENS4_5SM1004TMEM4LOAD26SM100_TMEM_LOAD_16dp256b4xESY_S18_NS4_17SM75_U32x4_LDSM_NENS4_14SM90_TMA_STOREES18_NS4_17SM90_U32x4_STSM_NENS4_39AutoVectorizingCopyWithAssumedAlignmentILi128EEEEEEvvEEEEvNT_6ParamsE) ;  /* 0xffffff8802447950 */ /* 0x000fea0003c3ffff */
.L_x_153:
[----:B------:R-:W-:-:S00]  /*76f0*/  BRA `(.L_x_153) ;  /* 0xfffffffc00fc7947 */ /* 0x000fc0000383ffff */
[----:B------:R-:W-:-:S00]  /*7700*/  NOP ;  /* 0x0000000000007918 */ /* 0x000fc00000000000 */
[----:B------:R-:W-:-:S00]  /*7710*/  NOP ;  /* 0x0000000000007918 */ /* 0x000fc00000000000 */
[----:B------:R-:W-:-:S00]  /*7720*/  NOP ;  /* 0x0000000000007918 */ /* 0x000fc00000000000 */
[----:B------:R-:W-:-:S00]  /*7730*/  NOP ;  /* 0x0000000000007918 */ /* 0x000fc00000000000 */
[----:B------:R-:W-:-:S00]  /*7740*/  NOP ;  /* 0x0000000000007918 */ /* 0x000fc00000000000 */
[----:B------:R-:W-:-:S00]  /*7750*/  NOP ;  /* 0x0000000000007918 */ /* 0x000fc00000000000 */
[----:B------:R-:W-:-:S00]  /*7760*/  NOP ;  /* 0x0000000000007918 */ /* 0x000fc00000000000 */
[----:B------:R-:W-:-:S00]  /*7770*/  NOP ;  /* 0x0000000000007918 */ /* 0x000fc00000000000 */
.L_x_154:


//--------------------- .nv.global.init           --------------------------
	.section	.nv.global.init,"aw",@progbits
.nv.global.init:
	.type		$str$27,@object
	.size		$str$27,($str$28 - $str$27)
$str$27:
        /*0000*/ 	.byte	0x28, 0x61, 0x64, 0x64, 0x72, 0x65, 0x73, 0x73, 0x20, 0x26, 0x20, 0x6d, 0x61, 0x73, 0x6b, 0x29
        /*0010*/ 	.byte	0x20, 0x3d, 0x3d, 0x20, 0x30, 0x00
	.type		$str$28,@object
	.size		$str$28,($str$26 - $str$28)
$str$28:
        /*0016*/ 	.byte	0x2f, 0x74, 0x6d, 0x70, 0x2f, 0x63, 0x75, 0x74, 0x6c, 0x61, 0x73, 0x73, 0x5f, 0x73, 0x77, 0x65
        /*0026*/ 	.byte	0x65, 0x70, 0x5f, 0x73, 0x72, 0x63, 0x2f, 0x69, 0x6e, 0x63, 0x6c, 0x75, 0x64, 0x65, 0x2f, 0x63
        /*0036*/ 	.byte	0x75, 0x74, 0x65, 0x2f, 0x70, 0x6f, 0x69, 0x6e, 0x74, 0x65, 0x72, 0x5f, 0x66, 0x6c, 0x61, 0x67
        /*0046*/ 	.byte	0x67, 0x65, 0x64, 0x2e, 0x68, 0x70, 0x70, 0x00
	.type		$str$26,@object
	.size		$str$26,($str$25 - $str$26)
$str$26:
        /*004e*/ 	.byte	0x2f, 0x74, 0x6d, 0x70, 0x2f, 0x63, 0x75, 0x74, 0x6c, 0x61, 0x73, 0x73, 0x5f, 0x73, 0x77, 0x65
        /*005e*/ 	.byte	0x65, 0x70, 0x5f, 0x73, 0x72, 0x63, 0x2f, 0x69, 0x6e, 0x63, 0x6c, 0x75, 0x64, 0x65, 0x2f, 0x63
        /*006e*/ 	.byte	0x75, 0x74, 0x65, 0x2f, 0x61, 0x74, 0x6f, 0x6d, 0x2f, 0x63, 0x6f, 0x70, 0x79, 0x5f, 0x74, 0x72
        /*007e*/ 	.byte	0x61, 0x69, 0x74, 0x73, 0x5f, 0x73, 0x6d, 0x31, 0x30, 0x30, 0x2e, 0x68, 0x70, 0x70, 0x00
	.type		$str$25,@object
	.size		$str$25,(__unnamed_1 - $str$25)
$str$25:
        /*008d*/ 	.byte	0x28, 0x28, 0x75, 0x69, 0x6e, 0x74, 0x33, 0x32, 0x5f, 0x74, 0x28, 0x74, 0x68, 0x72, 0x65, 0x61
        /*009d*/ 	.byte	0x64, 0x49, 0x64, 0x78, 0x2e, 0x78, 0x29, 0x20, 0x2f, 0x20, 0x33, 0x32, 0x29, 0x20, 0x25, 0x20
        /*00ad*/ 	.byte	0x34, 0x29, 0x20, 0x3d, 0x3d, 0x20, 0x28, 0x28, 0x28, 0x74, 0x6d, 0x65, 0x6d, 0x5f, 0x61, 0x64
        /*00bd*/ 	.byte	0x64, 0x72, 0x20, 0x3e, 0x3e, 0x20, 0x31, 0x36, 0x29, 0x20, 0x2f, 0x20, 0x33, 0x32, 0x29, 0x20
        /*00cd*/ 	.byte	0x25, 0x20, 0x34, 0x29, 0x00
	.type		__unnamed_1,@object
	.size		__unnamed_1,(__unnamed_2 - __unnamed_1)
__unnamed_1:
        /*00d2*/ 	.byte	0x61, 0x75, 0x74, 0x6f, 0x20, 0x63, 0x75, 0x74, 0x65, 0x3a, 0x3a, 0x61, 0x73, 0x5f, 0x70, 0x6f
        /* <DEDUP_REMOVED lines=24> */
        /*0262*/ 	.byte	0x30, 0x34, 0x38, 0x3e, 0x3e, 0x3e, 0x3e, 0x5d, 0x00
	.type		__unnamed_2,@object
	.size		__unnamed_2,(.L_2 - __unnamed_2)
__unnamed_2:
        /* <DEDUP_REMOVED lines=45> */
        /*053b*/ 	.byte	0x3e, 0x3e, 0x3e, 0x5d, 0x00
.L_2:


//--------------------- .nv.shared._ZN7cutlass13device_kernelINS_4gemm6kernel13GemmUniversalIN4cute5tupleIJiiiiEEENS1_10collective13CollectiveMmaINS1_35MainloopSm100TmaUmmaWarpSpecializedILi4ELi2ELi4ENS5_IJNS4_1CILi1EEESB_SB_EEEEENS5_IJNSA_ILi64EEESE_NSA_ILi32EEEEEENS_10bfloat16_tENS5_IJlSB_lEEESH_SI_NS4_8TiledMMAINS4_8MMA_AtomIJNS4_20SM100_MMA_F16BF16_SSISH_SH_fLi64ELi64ELNS4_4UMMA5MajorE0ELSN_0ELNSM_7ScaleInE0ELSO_0EEEEEENS4_6LayoutISC_NS5_IJNSA_ILi0EEESS_SS_EEEEENS5_IJNS4_10UnderscoreESV_SV_EEEEENS4_13SM90_TMA_LOADENS4_14ComposedLayoutINS4_7SwizzleILi2ELi4ELi3EEENS4_18smem_ptr_flag_bitsILi16EEENSR_INS5_IJNSA_ILi8EEESF_EEENS5_IJSF_SB_EEEEEEEvNS4_8identityESY_S18_vS19_EENS_8epilogue10collective18CollectiveEpilogueINS1B_23Sm100TmaWarpSpecializedILi3ELi2ELi16ELb1ELb0EEEJSG_NS5_IJNSR_ISE_SB_EENSR_ISF_SB_EEEEESH_SI_SH_SI_NS1B_6fusion15FusionCallbacksIS1F_NS1J_17LinearCombinationISH_fSH_fLNS_15FloatRoundStyleE2EEESG_S1I_JEEENS4_5SM1004TMEM4LOAD26SM100_TMEM_LOAD_16dp256b4xESY_S18_NS4_17SM75_U32x4_LDSM_NENS4_14SM90_TMA_STOREES18_NS4_17SM90_U32x4_STSM_NENS4_39AutoVectorizingCopyWithAssumedAlignmentILi128EEEEEEvvEEEEvNT_6ParamsE --------------------------
	.section	.nv.shared._ZN7cutlass13device_kernelINS_4gemm6kernel13GemmUniversalIN4cute5tupleIJiiiiEEENS1_10collective13CollectiveMmaINS1_35MainloopSm100TmaUmmaWarpSpecializedILi4ELi2ELi4ENS5_IJNS4_1CILi1EEESB_SB_EEEEENS5_IJNSA_ILi64EEESE_NSA_ILi32EEEEEENS_10bfloat16_tENS5_IJlSB_lEEESH_SI_NS4_8TiledMMAINS4_8MMA_AtomIJNS4_20SM100_MMA_F16BF16_SSISH_SH_fLi64ELi64ELNS4_4UMMA5MajorE0ELSN_0ELNSM_7ScaleInE0ELSO_0EEEEEENS4_6LayoutISC_NS5_IJNSA_ILi0EEESS_SS_EEEEENS5_IJNS4_10UnderscoreESV_SV_EEEEENS4_13SM90_TMA_LOADENS4_14ComposedLayoutINS4_7SwizzleILi2ELi4ELi3EEENS4_18smem_ptr_flag_bitsILi16EEENSR_INS5_IJNSA_ILi8EEESF_EEENS5_IJSF_SB_EEEEEEEvNS4_8identityESY_S18_vS19_EENS_8epilogue10collective18CollectiveEpilogueINS1B_23Sm100TmaWarpSpecializedILi3ELi2ELi16ELb1ELb0EEEJSG_NS5_IJNSR_ISE_SB_EENSR_ISF_SB_EEEEESH_SI_SH_SI_NS1B_6fusion15FusionCallbacksIS1F_NS1J_17LinearCombinationISH_fSH_fLNS_15FloatRoundStyleE2EEESG_S1I_JEEENS4_5SM1004TMEM4LOAD26SM100_TMEM_LOAD_16dp256b4xESY_S18_NS4_17SM75_U32x4_LDSM_NENS4_14SM90_TMA_STOREES18_NS4_17SM90_U32x4_STSM_NENS4_39AutoVectorizingCopyWithAssumedAlignmentILi128EEEEEEvvEEEEvNT_6ParamsE,"aw",@nobits
	.sectionflags	@""
	.align	16
	.zero		1024


//--------------------- .nv.shared.reserved.0     --------------------------
	.section	.nv.shared.reserved.0,"aw",@nobits
	.weak		__nv_reservedSMEM_offset_0_alias
	.size		__nv_reservedSMEM_offset_0_alias, 0, 64
	.other		__nv_reservedSMEM_offset_0_alias,@"STO_CUDA_RESERVED_SHARED STV_DEFAULT"
__nv_reservedSMEM_offset_0_alias:
	.zero		0
.nv.shared.reserved.0:
	.zero		64
	.weak		__nv_reservedSMEM_tcgen05_partition
	.type		__nv_reservedSMEM_tcgen05_partition,@object
	.size		__nv_reservedSMEM_tcgen05_partition,(.L_0 - __nv_reservedSMEM_tcgen05_partition)
__nv_reservedSMEM_tcgen05_partition:
	.zero		32
.L_0:


//--------------------- .nv.global                --------------------------
	.section	.nv.global,"aw",@nobits
.nv.global:
	.type		_ZN40_INTERNAL_8a3287d6_4_k_cu_6d279548_340374cute1_E,@object
	.size		_ZN40_INTERNAL_8a3287d6_4_k_cu_6d279548_340374cute1_E,(_ZN40_INTERNAL_8a3287d6_4_k_cu_6d279548_340374cuda3std3__45__cpo6cbeginE - _ZN40_INTERNAL_8a3287d6_4_k_cu_6d279548_340374cute1_E)
_ZN40_INTERNAL_8a3287d6_4_k_cu_6d279548_340374cute1_E:
	.zero		1
	.type		_ZN40_INTERNAL_8a3287d6_4_k_cu_6d279548_340374cuda3std3__45__cpo6cbeginE,@object
	.size		_ZN40_INTERNAL_8a3287d6_4_k_cu_6d279548_340374cuda3std3__45__cpo6cbeginE,(_ZN40_INTERNAL_8a3287d6_4_k_cu_6d279548_340374cuda3std3__48in_placeE - _ZN40_INTERNAL_8a3287d6_4_k_cu_6d279548_340374cuda3std3__45__cpo6cbeginE)
_ZN40_INTERNAL_8a3287d6_4_k_cu_6d279548_340374cuda3std3__45__cpo6cbeginE:
	.zero		1
	.type		_ZN40_INTERNAL_8a3287d6_4_k_cu_6d279548_340374cuda3std3__48in_placeE,@object
	.size		_ZN40_INTERNAL_8a3287d6_4_k_cu_6d279548_340374cuda3std3__48in_placeE,(_ZN40_INTERNAL_8a3287d6_4_k_cu_6d279548_340374cuda3std6ranges3__45__cpo9iter_moveE - _ZN40_INTERNAL_8a3287d6_4_k_cu_6d279548_340374cuda3std3__48in_placeE)
_ZN40_INTERNAL_8a3287d6_4_k_cu_6d279548_340374cuda3std3__48in_placeE:
	.zero		1
	.type		_ZN40_INTERNAL_8a3287d6_4_k_cu_6d279548_340374cuda3std6ranges3__45__cpo9iter_moveE,@object
	.size		_ZN40_INTERNAL_8a3287d6_4_k_cu_6d279548_340374cuda3std6ranges3__45__cpo9iter_moveE,(_ZN40_INTERNAL_8a3287d6_4_k_cu_6d279548_340374cuda3std3__45__cpo5beginE - _ZN40_INTERNAL_8a3287d6_4_k_cu_6d279548_340374cuda3std6ranges3__45__cpo9iter_moveE)
_ZN40_INTERNAL_8a3287d6_4_k_cu_6d279548_340374cuda3std6ranges3__45__cpo9iter_moveE:
	.zero		1
	.type		_ZN40_INTERNAL_8a3287d6_4_k_cu_6d279548_340374cuda3std3__45__cpo5beginE,@object
	.size		_ZN40_INTERNAL_8a3287d6_4_k_cu_6d279548_340374cuda3std3__45__cpo5beginE,(_ZN40_INTERNAL_8a3287d6_4_k_cu_6d279548_340374cuda3std3__442_GLOBAL__N__8a3287d6_4_k_cu_6d279548_340376ignoreE - _ZN40_INTERNAL_8a3287d6_4_k_cu_6d279548_340374cuda3std3__45__cpo5beginE)
_ZN40_INTERNAL_8a3287d6_4_k_cu_6d279548_340374cuda3std3__45__cpo5beginE:
	.zero		1
	.type		_ZN40_INTERNAL_8a3287d6_4_k_cu_6d279548_340374cuda3std3__442_GLOBAL__N__8a3287d6_4_k_cu_6d279548_340376ignoreE,@object
	.size		_ZN40_INTERNAL_8a3287d6_4_k_cu_6d279548_340374cuda3std3__442_GLOBAL__N__8a3287d6_4_k_cu_6d279548_340376ignoreE,(_ZN40_INTERNAL_8a3287d6_4_k_cu_6d279548_340374cute7productE - _ZN40_INTERNAL_8a3287d6_4_k_cu_6d279548_340374cuda3std3__442_GLOBAL__N__8a3287d6_4_k_cu_6d279548_340376ignoreE)
_ZN40_INTERNAL_8a3287d6_4_k_cu_6d279548_340374cuda3std3__442_GLOBAL__N__8a3287d6_4_k_cu_6d279548_340376ignoreE:
	.zero		1
	.type		_ZN40_INTERNAL_8a3287d6_4_k_cu_6d279548_340374cute7productE,@object
	.size		_ZN40_INTERNAL_8a3287d6_4_k_cu_6d279548_340374cute7productE,(_ZN40_INTERNAL_8a3287d6_4_k_cu_6d279548_340374cuda3std3__45__cpo3endE - _ZN40_INTERNAL_8a3287d6_4_k_cu_6d279548_340374cute7productE)
_ZN40_INTERNAL_8a3287d6_4_k_cu_6d279548_340374cute7productE:
	.zero		1
	.type		_ZN40_INTERNAL_8a3287d6_4_k_cu_6d279548_340374cuda3std3__45__cpo3endE,@object
	.size		_ZN40_INTERNAL_8a3287d6_4_k_cu_6d279548_340374cuda3std3__45__cpo3endE,(_ZN40_INTERNAL_8a3287d6_4_k_cu_6d279548_340374cuda3std3__419piecewise_constructE - _ZN40_INTERNAL_8a3287d6_4_k_cu_6d279548_340374cuda3std3__45__cpo3endE)
_ZN40_INTERNAL_8a3287d6_4_k_cu_6d279548_340374cuda3std3__45__cpo3endE:
	.zero		1
	.type		_ZN40_INTERNAL_8a3287d6_4_k_cu_6d279548_340374cuda3std3__419piecewise_constructE,@object
	.size		_ZN40_INTERNAL_8a3287d6_4_k_cu_6d279548_340374cuda3std3__419piecewise_constructE,(_ZN40_INTERNAL_8a3287d6_4_k_cu_6d279548_340374cuda3std3__45__cpo4cendE - _ZN40_INTERNAL_8a3287d6_4_k_cu_6d279548_340374cuda3std3__419piecewise_constructE)
_ZN40_INTERNAL_8a3287d6_4_k_cu_6d279548_340374cuda3std3__419piecewise_constructE:
	.zero		1
	.type		_ZN40_INTERNAL_8a3287d6_4_k_cu_6d279548_340374cuda3std3__45__cpo4cendE,@object
	.size		_ZN40_INTERNAL_8a3287d6_4_k_cu_6d279548_340374cuda3std3__45__cpo4cendE,(_ZN40_INTERNAL_8a3287d6_4_k_cu_6d279548_340374cuda3std6ranges3__45__cpo4swapE - _ZN40_INTERNAL_8a3287d6_4_k_cu_6d279548_340374cuda3std3__45__cpo4cendE)
_ZN40_INTERNAL_8a3287d6_4_k_cu_6d279548_340374cuda3std3__45__cpo4cendE:
	.zero		1
	.type		_ZN40_INTERNAL_8a3287d6_4_k_cu_6d279548_340374cuda3std6ranges3__45__cpo4swapE,@object
	.size		_ZN40_INTERNAL_8a3287d6_4_k_cu_6d279548_340374cuda3std6ranges3__45__cpo4swapE,(.L_10 - _ZN40_INTERNAL_8a3287d6_4_k_cu_6d279548_340374cuda3std6ranges3__45__cpo4swapE)
_ZN40_INTERNAL_8a3287d6_4_k_cu_6d279548_340374cuda3std6ranges3__45__cpo4swapE:
	.zero		1
.L_10:


//--------------------- .nv.constant0._ZN7cutlass13device_kernelINS_4gemm6kernel13GemmUniversalIN4cute5tupleIJiiiiEEENS1_10collective13CollectiveMmaINS1_35MainloopSm100TmaUmmaWarpSpecializedILi4ELi2ELi4ENS5_IJNS4_1CILi1EEESB_SB_EEEEENS5_IJNSA_ILi64EEESE_NSA_ILi32EEEEEENS_10bfloat16_tENS5_IJlSB_lEEESH_SI_NS4_8TiledMMAINS4_8MMA_AtomIJNS4_20SM100_MMA_F16BF16_SSISH_SH_fLi64ELi64ELNS4_4UMMA5MajorE0ELSN_0ELNSM_7ScaleInE0ELSO_0EEEEEENS4_6LayoutISC_NS5_IJNSA_ILi0EEESS_SS_EEEEENS5_IJNS4_10UnderscoreESV_SV_EEEEENS4_13SM90_TMA_LOADENS4_14ComposedLayoutINS4_7SwizzleILi2ELi4ELi3EEENS4_18smem_ptr_flag_bitsILi16EEENSR_INS5_IJNSA_ILi8EEESF_EEENS5_IJSF_SB_EEEEEEEvNS4_8identityESY_S18_vS19_EENS_8epilogue10collective18CollectiveEpilogueINS1B_23Sm100TmaWarpSpecializedILi3ELi2ELi16ELb1ELb0EEEJSG_NS5_IJNSR_ISE_SB_EENSR_ISF_SB_EEEEESH_SI_SH_SI_NS1B_6fusion15FusionCallbacksIS1F_NS1J_17LinearCombinationISH_fSH_fLNS_15FloatRoundStyleE2EEESG_S1I_JEEENS4_5SM1004TMEM4LOAD26SM100_TMEM_LOAD_16dp256b4xESY_S18_NS4_17SM75_U32x4_LDSM_NENS4_14SM90_TMA_STOREES18_NS4_17SM90_U32x4_STSM_NENS4_39AutoVectorizingCopyWithAssumedAlignmentILi128EEEEEEvvEEEEvNT_6ParamsE --------------------------
	.section	.nv.constant0._ZN7cutlass13device_kernelINS_4gemm6kernel13GemmUniversalIN4cute5tupleIJiiiiEEENS1_10collective13CollectiveMmaINS1_35MainloopSm100TmaUmmaWarpSpecializedILi4ELi2ELi4ENS5_IJNS4_1CILi1EEESB_SB_EEEEENS5_IJNSA_ILi64EEESE_NSA_ILi32EEEEEENS_10bfloat16_tENS5_IJlSB_lEEESH_SI_NS4_8TiledMMAINS4_8MMA_AtomIJNS4_20SM100_MMA_F16BF16_SSISH_SH_fLi64ELi64ELNS4_4UMMA5MajorE0ELSN_0ELNSM_7ScaleInE0ELSO_0EEEEEENS4_6LayoutISC_NS5_IJNSA_ILi0EEESS_SS_EEEEENS5_IJNS4_10UnderscoreESV_SV_EEEEENS4_13SM90_TMA_LOADENS4_14ComposedLayoutINS4_7SwizzleILi2ELi4ELi3EEENS4_18smem_ptr_flag_bitsILi16EEENSR_INS5_IJNSA_ILi8EEESF_EEENS5_IJSF_SB_EEEEEEEvNS4_8identityESY_S18_vS19_EENS_8epilogue10collective18CollectiveEpilogueINS1B_23Sm100TmaWarpSpecializedILi3ELi2ELi16ELb1ELb0EEEJSG_NS5_IJNSR_ISE_SB_EENSR_ISF_SB_EEEEESH_SI_SH_SI_NS1B_6fusion15FusionCallbacksIS1F_NS1J_17LinearCombinationISH_fSH_fLNS_15FloatRoundStyleE2EEESG_S1I_JEEENS4_5SM1004TMEM4LOAD26SM100_TMEM_LOAD_16dp256b4xESY_S18_NS4_17SM75_U32x4_LDSM_NENS4_14SM90_TMA_STOREES18_NS4_17SM90_U32x4_STSM_NENS4_39AutoVectorizingCopyWithAssumedAlignmentILi128EEEEEEvvEEEEvNT_6ParamsE,"a",@progbits
	.sectionflags	@""
	.align	4
.nv.constant0._ZN7cutlass13device_kernelINS_4gemm6kernel13GemmUniversalIN4cute5tupleIJiiiiEEENS1_10collective13CollectiveMmaINS1_35MainloopSm100TmaUmmaWarpSpecializedILi4ELi2ELi4ENS5_IJNS4_1CILi1EEESB_SB_EEEEENS5_IJNSA_ILi64EEESE_NSA_ILi32EEEEEENS_10bfloat16_tENS5_IJlSB_lEEESH_SI_NS4_8TiledMMAINS4_8MMA_AtomIJNS4_20SM100_MMA_F16BF16_SSISH_SH_fLi64ELi64ELNS4_4UMMA5MajorE0ELSN_0ELNSM_7ScaleInE0ELSO_0EEEEEENS4_6LayoutISC_NS5_IJNSA_ILi0EEESS_SS_EEEEENS5_IJNS4_10UnderscoreESV_SV_EEEEENS4_13SM90_TMA_LOADENS4_14ComposedLayoutINS4_7SwizzleILi2ELi4ELi3EEENS4_18smem_ptr_flag_bitsILi16EEENSR_INS5_IJNSA_ILi8EEESF_EEENS5_IJSF_SB_EEEEEEEvNS4_8identityESY_S18_vS19_EENS_8epilogue10collective18CollectiveEpilogueINS1B_23Sm100TmaWarpSpecializedILi3ELi2ELi16ELb1ELb0EEEJSG_NS5_IJNSR_ISE_SB_EENSR_ISF_SB_EEEEESH_SI_SH_SI_NS1B_6fusion15FusionCallbacksIS1F_NS1J_17LinearCombinationISH_fSH_fLNS_15FloatRoundStyleE2EEESG_S1I_JEEENS4_5SM1004TMEM4LOAD26SM100_TMEM_LOAD_16dp256b4xESY_S18_NS4_17SM75_U32x4_LDSM_NENS4_14SM90_TMA_STOREES18_NS4_17SM90_U32x4_STSM_NENS4_39AutoVectorizingCopyWithAssumedAlignmentILi128EEEEEEvvEEEEvNT_6ParamsE:
	.zero		2944


//--------------------- SYMBOLS --------------------------

	.type		.nv.reservedSmem.offset0,@object
	.size		.nv.reservedSmem.offset0,0x4
	.type		.nv.reservedSmem.cap,@object
	.size		.nv.reservedSmem.cap,0x4
	.type		__assertfail,@function
